	.target	sm_100a

	.elftype	@"ET_EXEC"


//--------------------- .note.nv.tkinfo           --------------------------
	.section	.note.nv.tkinfo,"",@"SHT_NOTE"
	.sectionflags	@"SHF_NOTE_NV_TKINFO"
	.tkinfo
        /*0018*/ 	.word	0x00000002
        /*0030*/ 	.string	""
        /*0030*/ 	.string	"ptxas"
        /*0030*/ 	.string	"Cuda compilation tools, release 13.0, V13.0.88"
        /*0030*/ 	.string	"Build cuda_13.0.r13.0/compiler.36424714_0"
        /*0030*/ 	.string	"-arch sm_100a -m 64 "



//--------------------- .note.nv.cuinfo           --------------------------
	.section	.note.nv.cuinfo,"",@"SHT_NOTE"
	.sectionflags	@"SHF_NOTE_NV_CUINFO"
        /*0018*/ 	.short	0x0002
        /*001a*/ 	.short	0x0064
        /*001c*/ 	.short	0x0082
	.zero		2


//--------------------- .nv.info                  --------------------------
	.section	.nv.info,"",@"SHT_CUDA_INFO"
	.align	4


	//----- nvinfo : EIATTR_REGCOUNT
	.align		4
        /*0000*/ 	.byte	0x04, 0x2f
        /*0002*/ 	.short	(.L_16 - .L_15)
	.align		4
.L_15:
        /*0004*/ 	.word	index@(_ZN7cutlass13device_kernelINS_4gemm6kernel13GemmUniversalIN4cute5tupleIJiiiiEEENS1_10collective13CollectiveMmaINS1_35MainloopSm100TmaUmmaWarpSpecializedILi8ELi2ELi4ENS5_IJNS4_1CILi2EEENSA_ILi1EEESC_EEEEENS5_IJNSA_ILi256EEENSA_ILi112EEENSA_ILi128EEEEEENS_12float_e4m3_tENS5_IJlSC_lEEESJ_SK_NS4_8TiledMMAINS4_8MMA_AtomIJNS4_10MMA_TraitsINS4_25SM100_MMA_F8F6F4_2x1SM_SSEJSJ_SJ_fSF_SG_NS4_17integral_constantINS4_4UMMA5MajorELSR_0EEESS_NSP_INSQ_7ScaleInELST_0EEESU_EEEEEENS4_6LayoutINS5_IJSC_SC_SC_EEENS5_IJNSA_ILi0EEESZ_SZ_EEEEENS5_IJNS4_10UnderscoreES12_S12_EEEEENS4_18SM100_TMA_2SM_LOADENS4_14ComposedLayoutINS4_7SwizzleILi3ELi4ELi3EEENS4_18smem_ptr_flag_bitsILi8EEENSX_INS5_IJNSA_ILi8EEESH_EEENS5_IJSH_SC_EEEEEEEvNS4_8identityES15_S1F_vS1G_EENS_8epilogue10collective18CollectiveEpilogueINS1I_23Sm100TmaWarpSpecializedILi1ELi1ELi112ELb0ELb0EEEJNS5_IJSH_SG_SH_EEENS5_IJNSX_ISH_SC_EENSX_ISG_SC_EEEEESJ_SK_SJ_SK_NS1I_6fusion15FusionCallbacksIS1M_NS1R_17LinearCombinationISJ_fSJ_fLNS_15FloatRoundStyleE2EEES1N_S1Q_JEEENS4_5SM1004TMEM4LOAD26SM100_TMEM_LOAD_32dp32b16xENS4_13SM90_TMA_LOADENS16_INS17_ILi0ELi4ELi3EEES1A_NSX_INS5_IJS1B_NSA_ILi16EEEEEENS5_IJS23_SC_EEEEEEENS4_39AutoVectorizingCopyWithAssumedAlignmentILi128EEENS4_14SM90_TMA_STOREES27_S29_S29_EEEvvEEEEvNT_6ParamsE)
        /*0008*/ 	.word	0x000000ed


	//----- nvinfo : EIATTR_FRAME_SIZE
	.align		4
.L_16:
        /*000c*/ 	.byte	0x04, 0x11
        /*000e*/ 	.short	(.L_18 - .L_17)
	.align		4
.L_17:
        /*0010*/ 	.word	index@($__internal_2_$__cuda_sm10x_tcgen05_guardrail_trap_unallocated_columns_being_dealloced)
        /*0014*/ 	.word	0x00000000


	//----- nvinfo : EIATTR_FRAME_SIZE
	.align		4
.L_18:
        /*0018*/ 	.byte	0x04, 0x11
        /*001a*/ 	.short	(.L_20 - .L_19)
	.align		4
.L_19:
        /*001c*/ 	.word	index@($__internal_1_$__cuda_sm10x_tcgen05_guardrail_trap_phase_invalid_during_alloc)
        /*0020*/ 	.word	0x00000000


	//----- nvinfo : EIATTR_FRAME_SIZE
	.align		4
.L_20:
        /*0024*/ 	.byte	0x04, 0x11
        /*0026*/ 	.short	(.L_22 - .L_21)
	.align		4
.L_21:
        /*0028*/ 	.word	index@($__internal_0_$__cuda_sm10x_tcgen05_guardrail_trap_col_being_dealloced_not_returned_by_alloc)
        /*002c*/ 	.word	0x00000000


	//----- nvinfo : EIATTR_FRAME_SIZE
	.align		4
.L_22:
        /*0030*/ 	.byte	0x04, 0x11
        /*0032*/ 	.short	(.L_24 - .L_23)
	.align		4
.L_23:
        /*0034*/ 	.word	index@(_ZN7cutlass13device_kernelINS_4gemm6kernel13GemmUniversalIN4cute5tupleIJiiiiEEENS1_10collective13CollectiveMmaINS1_35MainloopSm100TmaUmmaWarpSpecializedILi8ELi2ELi4ENS5_IJNS4_1CILi2EEENSA_ILi1EEESC_EEEEENS5_IJNSA_ILi256EEENSA_ILi112EEENSA_ILi128EEEEEENS_12float_e4m3_tENS5_IJlSC_lEEESJ_SK_NS4_8TiledMMAINS4_8MMA_AtomIJNS4_10MMA_TraitsINS4_25SM100_MMA_F8F6F4_2x1SM_SSEJSJ_SJ_fSF_SG_NS4_17integral_constantINS4_4UMMA5MajorELSR_0EEESS_NSP_INSQ_7ScaleInELST_0EEESU_EEEEEENS4_6LayoutINS5_IJSC_SC_SC_EEENS5_IJNSA_ILi0EEESZ_SZ_EEEEENS5_IJNS4_10UnderscoreES12_S12_EEEEENS4_18SM100_TMA_2SM_LOADENS4_14ComposedLayoutINS4_7SwizzleILi3ELi4ELi3EEENS4_18smem_ptr_flag_bitsILi8EEENSX_INS5_IJNSA_ILi8EEESH_EEENS5_IJSH_SC_EEEEEEEvNS4_8identityES15_S1F_vS1G_EENS_8epilogue10collective18CollectiveEpilogueINS1I_23Sm100TmaWarpSpecializedILi1ELi1ELi112ELb0ELb0EEEJNS5_IJSH_SG_SH_EEENS5_IJNSX_ISH_SC_EENSX_ISG_SC_EEEEESJ_SK_SJ_SK_NS1I_6fusion15FusionCallbacksIS1M_NS1R_17LinearCombinationISJ_fSJ_fLNS_15FloatRoundStyleE2EEES1N_S1Q_JEEENS4_5SM1004TMEM4LOAD26SM100_TMEM_LOAD_32dp32b16xENS4_13SM90_TMA_LOADENS16_INS17_ILi0ELi4ELi3EEES1A_NSX_INS5_IJS1B_NSA_ILi16EEEEEENS5_IJS23_SC_EEEEEEENS4_39AutoVectorizingCopyWithAssumedAlignmentILi128EEENS4_14SM90_TMA_STOREES27_S29_S29_EEEvvEEEEvNT_6ParamsE)
        /*0038*/ 	.word	0x00000000


	//----- nvinfo : EIATTR_MIN_STACK_SIZE
	.align		4
.L_24:
        /*003c*/ 	.byte	0x04, 0x12
        /*003e*/ 	.short	(.L_26 - .L_25)
	.align		4
.L_25:
        /*0040*/ 	.word	index@(_ZN7cutlass13device_kernelINS_4gemm6kernel13GemmUniversalIN4cute5tupleIJiiiiEEENS1_10collective13CollectiveMmaINS1_35MainloopSm100TmaUmmaWarpSpecializedILi8ELi2ELi4ENS5_IJNS4_1CILi2EEENSA_ILi1EEESC_EEEEENS5_IJNSA_ILi256EEENSA_ILi112EEENSA_ILi128EEEEEENS_12float_e4m3_tENS5_IJlSC_lEEESJ_SK_NS4_8TiledMMAINS4_8MMA_AtomIJNS4_10MMA_TraitsINS4_25SM100_MMA_F8F6F4_2x1SM_SSEJSJ_SJ_fSF_SG_NS4_17integral_constantINS4_4UMMA5MajorELSR_0EEESS_NSP_INSQ_7ScaleInELST_0EEESU_EEEEEENS4_6LayoutINS5_IJSC_SC_SC_EEENS5_IJNSA_ILi0EEESZ_SZ_EEEEENS5_IJNS4_10UnderscoreES12_S12_EEEEENS4_18SM100_TMA_2SM_LOADENS4_14ComposedLayoutINS4_7SwizzleILi3ELi4ELi3EEENS4_18smem_ptr_flag_bitsILi8EEENSX_INS5_IJNSA_ILi8EEESH_EEENS5_IJSH_SC_EEEEEEEvNS4_8identityES15_S1F_vS1G_EENS_8epilogue10collective18CollectiveEpilogueINS1I_23Sm100TmaWarpSpecializedILi1ELi1ELi112ELb0ELb0EEEJNS5_IJSH_SG_SH_EEENS5_IJNSX_ISH_SC_EENSX_ISG_SC_EEEEESJ_SK_SJ_SK_NS1I_6fusion15FusionCallbacksIS1M_NS1R_17LinearCombinationISJ_fSJ_fLNS_15FloatRoundStyleE2EEES1N_S1Q_JEEENS4_5SM1004TMEM4LOAD26SM100_TMEM_LOAD_32dp32b16xENS4_13SM90_TMA_LOADENS16_INS17_ILi0ELi4ELi3EEES1A_NSX_INS5_IJS1B_NSA_ILi16EEEEEENS5_IJS23_SC_EEEEEEENS4_39AutoVectorizingCopyWithAssumedAlignmentILi128EEENS4_14SM90_TMA_STOREES27_S29_S29_EEEvvEEEEvNT_6ParamsE)
        /*0044*/ 	.word	0x00000000
.L_26:


//--------------------- .nv.compat                --------------------------
	.section	.nv.compat,"",@"SHT_CUDA_COMPAT_INFO"
	.align	4
        /*0000*/ 	.byte	0x02, 0x09, 0x01, 0x00, 0x02, 0x02, 0x02, 0x00, 0x02, 0x05, 0x05, 0x00, 0x03, 0x07, 0x01, 0x01
        /*0010*/ 	.byte	0x02, 0x03, 0x01, 0x00, 0x02, 0x06, 0x01, 0x00, 0x04, 0x0b, 0x08, 0x00, 0x09, 0x00, 0x00, 0x00
        /*0020*/ 	.byte	0x00, 0x00, 0x00, 0x00


//--------------------- .nv.info._ZN7cutlass13device_kernelINS_4gemm6kernel13GemmUniversalIN4cute5tupleIJiiiiEEENS1_10collective13CollectiveMmaINS1_35MainloopSm100TmaUmmaWarpSpecializedILi8ELi2ELi4ENS5_IJNS4_1CILi2EEENSA_ILi1EEESC_EEEEENS5_IJNSA_ILi256EEENSA_ILi112EEENSA_ILi128EEEEEENS_12float_e4m3_tENS5_IJlSC_lEEESJ_SK_NS4_8TiledMMAINS4_8MMA_AtomIJNS4_10MMA_TraitsINS4_25SM100_MMA_F8F6F4_2x1SM_SSEJSJ_SJ_fSF_SG_NS4_17integral_constantINS4_4UMMA5MajorELSR_0EEESS_NSP_INSQ_7ScaleInELST_0EEESU_EEEEEENS4_6LayoutINS5_IJSC_SC_SC_EEENS5_IJNSA_ILi0EEESZ_SZ_EEEEENS5_IJNS4_10UnderscoreES12_S12_EEEEENS4_18SM100_TMA_2SM_LOADENS4_14ComposedLayoutINS4_7SwizzleILi3ELi4ELi3EEENS4_18smem_ptr_flag_bitsILi8EEENSX_INS5_IJNSA_ILi8EEESH_EEENS5_IJSH_SC_EEEEEEEvNS4_8identityES15_S1F_vS1G_EENS_8epilogue10collective18CollectiveEpilogueINS1I_23Sm100TmaWarpSpecializedILi1ELi1ELi112ELb0ELb0EEEJNS5_IJSH_SG_SH_EEENS5_IJNSX_ISH_SC_EENSX_ISG_SC_EEEEESJ_SK_SJ_SK_NS1I_6fusion15FusionCallbacksIS1M_NS1R_17LinearCombinationISJ_fSJ_fLNS_15FloatRoundStyleE2EEES1N_S1Q_JEEENS4_5SM1004TMEM4LOAD26SM100_TMEM_LOAD_32dp32b16xENS4_13SM90_TMA_LOADENS16_INS17_ILi0ELi4ELi3EEES1A_NSX_INS5_IJS1B_NSA_ILi16EEEEEENS5_IJS23_SC_EEEEEEENS4_39AutoVectorizingCopyWithAssumedAlignmentILi128EEENS4_14SM90_TMA_STOREES27_S29_S29_EEEvvEEEEvNT_6ParamsE --------------------------
	.section	.nv.info._ZN7cutlass13device_kernelINS_4gemm6kernel13GemmUniversalIN4cute5tupleIJiiiiEEENS1_10collective13CollectiveMmaINS1_35MainloopSm100TmaUmmaWarpSpecializedILi8ELi2ELi4ENS5_IJNS4_1CILi2EEENSA_ILi1EEESC_EEEEENS5_IJNSA_ILi256EEENSA_ILi112EEENSA_ILi128EEEEEENS_12float_e4m3_tENS5_IJlSC_lEEESJ_SK_NS4_8TiledMMAINS4_8MMA_AtomIJNS4_10MMA_TraitsINS4_25SM100_MMA_F8F6F4_2x1SM_SSEJSJ_SJ_fSF_SG_NS4_17integral_constantINS4_4UMMA5MajorELSR_0EEESS_NSP_INSQ_7ScaleInELST_0EEESU_EEEEEENS4_6LayoutINS5_IJSC_SC_SC_EEENS5_IJNSA_ILi0EEESZ_SZ_EEEEENS5_IJNS4_10UnderscoreES12_S12_EEEEENS4_18SM100_TMA_2SM_LOADENS4_14ComposedLayoutINS4_7SwizzleILi3ELi4ELi3EEENS4_18smem_ptr_flag_bitsILi8EEENSX_INS5_IJNSA_ILi8EEESH_EEENS5_IJSH_SC_EEEEEEEvNS4_8identityES15_S1F_vS1G_EENS_8epilogue10collective18CollectiveEpilogueINS1I_23Sm100TmaWarpSpecializedILi1ELi1ELi112ELb0ELb0EEEJNS5_IJSH_SG_SH_EEENS5_IJNSX_ISH_SC_EENSX_ISG_SC_EEEEESJ_SK_SJ_SK_NS1I_6fusion15FusionCallbacksIS1M_NS1R_17LinearCombinationISJ_fSJ_fLNS_15FloatRoundStyleE2EEES1N_S1Q_JEEENS4_5SM1004TMEM4LOAD26SM100_TMEM_LOAD_32dp32b16xENS4_13SM90_TMA_LOADENS16_INS17_ILi0ELi4ELi3EEES1A_NSX_INS5_IJS1B_NSA_ILi16EEEEEENS5_IJS23_SC_EEEEEEENS4_39AutoVectorizingCopyWithAssumedAlignmentILi128EEENS4_14SM90_TMA_STOREES27_S29_S29_EEEvvEEEEvNT_6ParamsE,"",@"SHT_CUDA_INFO"
	.sectionflags	@""
	.align	4


	//----- nvinfo : EIATTR_CUDA_API_VERSION
	.align		4
        /*0000*/ 	.byte	0x04, 0x37
        /*0002*/ 	.short	(.L_28 - .L_27)
.L_27:
        /*0004*/ 	.word	0x00000082


	//----- nvinfo : EIATTR_KPARAM_INFO
	.align		4
.L_28:
        /*0008*/ 	.byte	0x04, 0x17
        /*000a*/ 	.short	(.L_30 - .L_29)
.L_29:
        /*000c*/ 	.word	0x00000000
        /*0010*/ 	.short	0x0000
        /*0012*/ 	.short	0x0000
        /*0014*/ 	.byte	0x00, 0xf0, 0x01, 0x20


	//----- nvinfo : EIATTR_AT_ENTRY_FRAGMENTS
	.align		4
.L_30:
        /*0018*/ 	.byte	0x04, 0x4f
        /*001a*/ 	.short	(.L_32 - .L_31)


	//   ....[0]....
.L_31:
        /*001c*/ 	.word	0x00000007


	//----- nvinfo : EIATTR_RESERVED_SMEM_USED
	.align		4
.L_32:
        /*0020*/ 	.byte	0x01, 0x41
	.zero		2


	//----- nvinfo : EIATTR_SPARSE_MMA_MASK
	.align		4
        /*0024*/ 	.byte	0x03, 0x50
        /*0026*/ 	.short	0x0000


	//----- nvinfo : EIATTR_TCGEN05_2CTA_USED
	.align		4
        /*0028*/ 	.byte	0x01, 0x52
	.zero		2


	//----- nvinfo : EIATTR_MAXREG_COUNT
	.align		4
        /*002c*/ 	.byte	0x03, 0x1b
        /*002e*/ 	.short	0x00ff


	//----- nvinfo : EIATTR_NUM_BARRIERS
	.align		4
        /*0030*/ 	.byte	0x02, 0x4c
        /*0032*/ 	.byte	0x07
	.zero		1


	//----- nvinfo : EIATTR_EXTERNS
	.align		4
        /*0034*/ 	.byte	0x04, 0x0f
        /*0036*/ 	.short	(.L_34 - .L_33)


	//   ....[0]....
	.align		4
.L_33:
        /*0038*/ 	.word	index@(__assertfail)


	//----- nvinfo : EIATTR_MERCURY_ISA_VERSION
	.align		4
.L_34:
        /*003c*/ 	.byte	0x03, 0x5f
        /*003e*/ 	.short	0x0101


	//----- nvinfo : EIATTR_INT_WARP_WIDE_INSTR_OFFSETS
	.align		4
        /*0040*/ 	.byte	0x04, 0x31
        /*0042*/ 	.short	(.L_36 - .L_35)


	//   ....[0]....
.L_35:
        /*0044*/ 	.word	0x00000d40


	//   ....[1]....
        /*0048*/ 	.word	0x00000de0


	//   ....[2]....
        /*004c*/ 	.word	0x00004420


	//   ....[3]....
        /*0050*/ 	.word	0x00004440


	//   ....[4]....
        /*0054*/ 	.word	0x00004470


	//   ....[5]....
        /*0058*/ 	.word	0x00005070


	//   ....[6]....
        /*005c*/ 	.word	0x00005110


	//   ....[7]....
        /*0060*/ 	.word	0x00005170


	//   ....[8]....
        /*0064*/ 	.word	0x000051d0


	//   ....[9]....
        /*0068*/ 	.word	0x00005230


	//   ....[10]....
        /*006c*/ 	.word	0x00005270


	//   ....[11]....
        /*0070*/ 	.word	0x00005310


	//   ....[12]....
        /*0074*/ 	.word	0x00005330


	//----- nvinfo : EIATTR_COOP_GROUP_MASK_REGIDS
	.align		4
.L_36:
        /*0078*/ 	.byte	0x04, 0x29
        /*007a*/ 	.short	(.L_38 - .L_37)


	//   ....[0]....
.L_37:
        /*007c*/ 	.word	0xffffffff


	//   ....[1]....
        /*0080*/ 	.word	0xffffffff


	//   ....[2]....
        /*0084*/ 	.word	0xffffffff


	//   ....[3]....
        /*0088*/ 	.word	0xffffffff


	//   ....[4]....
        /*008c*/ 	.word	0xffffffff


	//   ....[5]....
        /*0090*/ 	.word	0xffffffff


	//   ....[6]....
        /*0094*/ 	.word	0xffffffff


	//   ....[7]....
        /*0098*/ 	.word	0xffffffff


	//   ....[8]....
        /*009c*/ 	.word	0xffffffff


	//   ....[9]....
        /*00a0*/ 	.word	0xffffffff


	//   ....[10]....
        /*00a4*/ 	.word	0xffffffff


	//   ....[11]....
        /*00a8*/ 	.word	0xffffffff


	//   ....[12]....
        /*00ac*/ 	.word	0xffffffff


	//   ....[13]....
        /*00b0*/ 	.word	0xffffffff


	//----- nvinfo : EIATTR_COOP_GROUP_INSTR_OFFSETS
	.align		4
.L_38:
        /*00b4*/ 	.byte	0x04, 0x28
        /*00b6*/ 	.short	(.L_40 - .L_39)


	//   ....[0]....
.L_39:
        /*00b8*/ 	.word	0x000000b0


	//   ....[1]....
        /*00bc*/ 	.word	0x00000510


	//   ....[2]....
        /*00c0*/ 	.word	0x00000710


	//   ....[3]....
        /*00c4*/ 	.word	0x00000840


	//   ....[4]....
        /*00c8*/ 	.word	0x00000930


	//   ....[5]....
        /*00cc*/ 	.word	0x00000a90


	//   ....[6]....
        /*00d0*/ 	.word	0x00000c20


	//   ....[7]....
        /*00d4*/ 	.word	0x00000e60


	//   ....[8]....
        /*00d8*/ 	.word	0x000020f0


	//   ....[9]....
        /*00dc*/ 	.word	0x00003200


	//   ....[10]....
        /*00e0*/ 	.word	0x000036d0


	//   ....[11]....
        /*00e4*/ 	.word	0x00003700


	//   ....[12]....
        /*00e8*/ 	.word	0x00004320


	//   ....[13]....
        /*00ec*/ 	.word	0x00004530


	//----- nvinfo : EIATTR_VRC_CTA_INIT_COUNT
	.align		4
.L_40:
        /*00f0*/ 	.byte	0x02, 0x4a
        /*00f2*/ 	.byte	0x80
	.zero		1


	//----- nvinfo : EIATTR_SYSCALL_OFFSETS
	.align		4
        /*00f4*/ 	.byte	0x04, 0x46
        /*00f6*/ 	.short	(.L_42 - .L_41)


	//   ....[0]....
.L_41:
        /*00f8*/ 	.word	0x00006680


	//   ....[1]....
        /*00fc*/ 	.word	0x000067f0


	//   ....[2]....
        /*0100*/ 	.word	0x00006960


	//   ....[3]....
        /*0104*/ 	.word	0x00006ad0


	//   ....[4]....
        /*0108*/ 	.word	0x00006c40


	//   ....[5]....
        /*010c*/ 	.word	0x00006db0


	//   ....[6]....
        /*0110*/ 	.word	0x00006f20


	//----- nvinfo : EIATTR_MBARRIER_INSTR_OFFSETS
	.align		4
.L_42:
        /*0114*/ 	.byte	0x04, 0x39
        /*0116*/ 	.short	(.L_44 - .L_43)


	//   ....[0]....
.L_43:
        /*0118*/ 	.word	0x00000600
        /*011c*/ 	.word	0x000000ff
        /*0120*/ 	.word	0x00000000
        /*0124*/ 	.short	0x0100
        /*0126*/ 	.byte	0x04
	.zero		1


	//   ....[1]....
        /*0128*/ 	.word	0x00000610
        /*012c*/ 	.word	0x000000ff
        /*0130*/ 	.word	0x00000040
        /*0134*/ 	.short	0x0100
        /*0136*/ 	.byte	0x04
	.zero		1


	//   ....[2]....
        /*0138*/ 	.word	0x00000620
        /*013c*/ 	.word	0x000000ff
        /*0140*/ 	.word	0x00000008
        /*0144*/ 	.short	0x0100
        /*0146*/ 	.byte	0x04
	.zero		1


	//   ....[3]....
        /*0148*/ 	.word	0x00000630
        /*014c*/ 	.word	0x000000ff
        /*0150*/ 	.word	0x00000048
        /*0154*/ 	.short	0x0100
        /*0156*/ 	.byte	0x04
	.zero		1


	//   ....[4]....
        /*0158*/ 	.word	0x00000640
        /*015c*/ 	.word	0x000000ff
        /*0160*/ 	.word	0x00000010
        /*0164*/ 	.short	0x0100
        /*0166*/ 	.byte	0x04
	.zero		1


	//   ....[5]....
        /*0168*/ 	.word	0x00000650
        /*016c*/ 	.word	0x000000ff
        /*0170*/ 	.word	0x00000050
        /*0174*/ 	.short	0x0100
        /*0176*/ 	.byte	0x04
	.zero		1


	//   ....[6]....
        /*0178*/ 	.word	0x00000660
        /*017c*/ 	.word	0x000000ff
        /*0180*/ 	.word	0x00000018
        /*0184*/ 	.short	0x0100
        /*0186*/ 	.byte	0x04
	.zero		1


	//   ....[7]....
        /*0188*/ 	.word	0x00000670
        /*018c*/ 	.word	0x000000ff
        /*0190*/ 	.word	0x00000058
        /*0194*/ 	.short	0x0100
        /*0196*/ 	.byte	0x04
	.zero		1


	//   ....[8]....
        /*0198*/ 	.word	0x00000680
        /*019c*/ 	.word	0x000000ff
        /*01a0*/ 	.word	0x00000020
        /*01a4*/ 	.short	0x0100
        /*01a6*/ 	.byte	0x04
	.zero		1


	//   ....[9]....
        /*01a8*/ 	.word	0x00000690
        /*01ac*/ 	.word	0x000000ff
        /*01b0*/ 	.word	0x00000060
        /*01b4*/ 	.short	0x0100
        /*01b6*/ 	.byte	0x04
	.zero		1


	//   ....[10]....
        /*01b8*/ 	.word	0x000006a0
        /*01bc*/ 	.word	0x000000ff
        /*01c0*/ 	.word	0x00000028
        /*01c4*/ 	.short	0x0100
        /*01c6*/ 	.byte	0x04
	.zero		1


	//   ....[11]....
        /*01c8*/ 	.word	0x000006b0
        /*01cc*/ 	.word	0x000000ff
        /*01d0*/ 	.word	0x00000068
        /*01d4*/ 	.short	0x0100
        /*01d6*/ 	.byte	0x04
	.zero		1


	//   ....[12]....
        /*01d8*/ 	.word	0x000006c0
        /*01dc*/ 	.word	0x000000ff
        /*01e0*/ 	.word	0x00000030
        /*01e4*/ 	.short	0x0100
        /*01e6*/ 	.byte	0x04
	.zero		1


	//   ....[13]....
        /*01e8*/ 	.word	0x000006d0
        /*01ec*/ 	.word	0x000000ff
        /*01f0*/ 	.word	0x00000070
        /*01f4*/ 	.short	0x0100
        /*01f6*/ 	.byte	0x04
	.zero		1


	//   ....[14]....
        /*01f8*/ 	.word	0x000006e0
        /*01fc*/ 	.word	0x000000ff
        /*0200*/ 	.word	0x00000038
        /*0204*/ 	.short	0x0100
        /*0206*/ 	.byte	0x04
	.zero		1


	//   ....[15]....
        /*0208*/ 	.word	0x000006f0
        /*020c*/ 	.word	0x000000ff
        /*0210*/ 	.word	0x00000078
        /*0214*/ 	.short	0x0100
        /*0216*/ 	.byte	0x04
	.zero		1


	//   ....[16]....
        /*0218*/ 	.word	0x00000810
        /*021c*/ 	.word	0x000000ff
        /*0220*/ 	.word	0x00000080
        /*0224*/ 	.short	0x0100
        /*0226*/ 	.byte	0x04
	.zero		1


	//   ....[17]....
        /*0228*/ 	.word	0x00000820
        /*022c*/ 	.word	0x000000ff
        /*0230*/ 	.word	0x00000088
        /*0234*/ 	.short	0x0100
        /*0236*/ 	.byte	0x04
	.zero		1


	//   ....[18]....
        /*0238*/ 	.word	0x00000900
        /*023c*/ 	.word	0x000000ff
        /*0240*/ 	.word	0x00000090
        /*0244*/ 	.short	0x0100
        /*0246*/ 	.byte	0x04
	.zero		1


	//   ....[19]....
        /*0248*/ 	.word	0x00000910
        /*024c*/ 	.word	0x000000ff
        /*0250*/ 	.word	0x00000098
        /*0254*/ 	.short	0x0100
        /*0256*/ 	.byte	0x04
	.zero		1


	//   ....[20]....
        /*0258*/ 	.word	0x00000a40
        /*025c*/ 	.word	0x000000ff
        /*0260*/ 	.word	0x000000a0
        /*0264*/ 	.short	0x0100
        /*0266*/ 	.byte	0x04
	.zero		1


	//   ....[21]....
        /*0268*/ 	.word	0x00000a50
        /*026c*/ 	.word	0x000000ff
        /*0270*/ 	.word	0x000000b0
        /*0274*/ 	.short	0x0100
        /*0276*/ 	.byte	0x04
	.zero		1


	//   ....[22]....
        /*0278*/ 	.word	0x00000a60
        /*027c*/ 	.word	0x000000ff
        /*0280*/ 	.word	0x000000a8
        /*0284*/ 	.short	0x0100
        /*0286*/ 	.byte	0x04
	.zero		1


	//   ....[23]....
        /*0288*/ 	.word	0x00000a70
        /*028c*/ 	.word	0x000000ff
        /*0290*/ 	.word	0x000000b8
        /*0294*/ 	.short	0x0100
        /*0296*/ 	.byte	0x04
	.zero		1


	//   ....[24]....
        /*0298*/ 	.word	0x00000b90
        /*029c*/ 	.word	0x000000ff
        /*02a0*/ 	.word	0x000000c0
        /*02a4*/ 	.short	0x0100
        /*02a6*/ 	.byte	0x04
	.zero		1


	//   ....[25]....
        /*02a8*/ 	.word	0x00000ba0
        /*02ac*/ 	.word	0x000000ff
        /*02b0*/ 	.word	0x000000e0
        /*02b4*/ 	.short	0x0100
        /*02b6*/ 	.byte	0x04
	.zero		1


	//   ....[26]....
        /*02b8*/ 	.word	0x00000bb0
        /*02bc*/ 	.word	0x000000ff
        /*02c0*/ 	.word	0x000000c8
        /*02c4*/ 	.short	0x0100
        /*02c6*/ 	.byte	0x04
	.zero		1


	//   ....[27]....
        /*02c8*/ 	.word	0x00000bc0
        /*02cc*/ 	.word	0x000000ff
        /*02d0*/ 	.word	0x000000e8
        /*02d4*/ 	.short	0x0100
        /*02d6*/ 	.byte	0x04
	.zero		1


	//   ....[28]....
        /*02d8*/ 	.word	0x00000bd0
        /*02dc*/ 	.word	0x000000ff
        /*02e0*/ 	.word	0x000000d0
        /*02e4*/ 	.short	0x0100
        /*02e6*/ 	.byte	0x04
	.zero		1


	//   ....[29]....
        /*02e8*/ 	.word	0x00000be0
        /*02ec*/ 	.word	0x000000ff
        /*02f0*/ 	.word	0x000000f0
        /*02f4*/ 	.short	0x0100
        /*02f6*/ 	.byte	0x04
	.zero		1


	//   ....[30]....
        /*02f8*/ 	.word	0x00000bf0
        /*02fc*/ 	.word	0x000000ff
        /*0300*/ 	.word	0x000000d8
        /*0304*/ 	.short	0x0100
        /*0306*/ 	.byte	0x04
	.zero		1


	//   ....[31]....
        /*0308*/ 	.word	0x00000c00
        /*030c*/ 	.word	0x000000ff
        /*0310*/ 	.word	0x000000f8
        /*0314*/ 	.short	0x0100
        /*0316*/ 	.byte	0x04
	.zero		1


	//   ....[32]....
        /*0318*/ 	.word	0x00000cf0
        /*031c*/ 	.word	0x000000ff
        /*0320*/ 	.word	0x00000100
        /*0324*/ 	.short	0x0100
        /*0326*/ 	.byte	0x04
	.zero		1


	//   ....[33]....
        /*0328*/ 	.word	0x00000d00
        /*032c*/ 	.word	0x000000ff
        /*0330*/ 	.word	0x00000110
        /*0334*/ 	.short	0x0100
        /*0336*/ 	.byte	0x04
	.zero		1


	//   ....[34]....
        /*0338*/ 	.word	0x00000d10
        /*033c*/ 	.word	0x000000ff
        /*0340*/ 	.word	0x00000108
        /*0344*/ 	.short	0x0100
        /*0346*/ 	.byte	0x04
	.zero		1


	//   ....[35]....
        /*0348*/ 	.word	0x00000d20
        /*034c*/ 	.word	0x000000ff
        /*0350*/ 	.word	0x00000118
        /*0354*/ 	.short	0x0100
        /*0356*/ 	.byte	0x04
	.zero		1


	//   ....[36]....
        /*0358*/ 	.word	0x00000e20
        /*035c*/ 	.word	0x000000ff
        /*0360*/ 	.word	0x00000120
        /*0364*/ 	.short	0x0100
        /*0366*/ 	.byte	0x04
	.zero		1


	//   ....[37]....
        /*0368*/ 	.word	0x00001920
        /*036c*/ 	.word	0x00000003
        /*0370*/ 	.word	0x00000110
        /*0374*/ 	.short	0x010a
        /*0376*/ 	.byte	0xff
	.zero		1


	//   ....[38]....
        /*0378*/ 	.word	0x00001950
        /*037c*/ 	.word	0x00000003
        /*0380*/ 	.word	0x00000100
        /*0384*/ 	.short	0x0101
        /*0386*/ 	.byte	0xff
	.zero		1


	//   ....[39]....
        /*0388*/ 	.word	0x00001a20
        /*038c*/ 	.word	0x000000ff
        /*0390*/ 	.word	0x00000040
        /*0394*/ 	.short	0x010a
        /*0396*/ 	.byte	0x06
	.zero		1


	//   ....[40]....
        /*0398*/ 	.word	0x00001af0
        /*039c*/ 	.word	0x000000ff
        /*03a0*/ 	.word	0x00000040
        /*03a4*/ 	.short	0x010a
        /*03a6*/ 	.byte	0x21
	.zero		1


	//   ....[41]....
        /*03a8*/ 	.word	0x00001ca0
        /*03ac*/ 	.word	0x000000ff
        /*03b0*/ 	.word	0x00000040
        /*03b4*/ 	.short	0x010a
        /*03b6*/ 	.byte	0x08
	.zero		1


	//   ....[42]....
        /*03b8*/ 	.word	0x00001da0
        /*03bc*/ 	.word	0x000000ff
        /*03c0*/ 	.word	0x00000098
        /*03c4*/ 	.short	0x0101
        /*03c6*/ 	.byte	0x04
	.zero		1


	//   ....[43]....
        /*03c8*/ 	.word	0x00001dc0
        /*03cc*/ 	.word	0x000000ff
        /*03d0*/ 	.word	0x00000040
        /*03d4*/ 	.short	0x010a
        /*03d6*/ 	.byte	0x06
	.zero		1


	//   ....[44]....
        /*03d8*/ 	.word	0x00001e40
        /*03dc*/ 	.word	0x000000ff
        /*03e0*/ 	.word	0x00000040
        /*03e4*/ 	.short	0x010a
        /*03e6*/ 	.byte	0x11
	.zero		1


	//   ....[45]....
        /*03e8*/ 	.word	0x00001fd0
        /*03ec*/ 	.word	0x000000ff
        /*03f0*/ 	.word	0x00000040
        /*03f4*/ 	.short	0x010a
        /*03f6*/ 	.byte	0x08
	.zero		1


	//   ....[46]....
        /*03f8*/ 	.word	0x00002120
        /*03fc*/ 	.word	0x00000003
        /*0400*/ 	.word	0x000000a0
        /*0404*/ 	.short	0x010a
        /*0406*/ 	.byte	0xff
	.zero		1


	//   ....[47]....
        /*0408*/ 	.word	0x00002270
        /*040c*/ 	.word	0x00000000
        /*0410*/ 	.word	0x00000000
        /*0414*/ 	.short	0x0101
        /*0416*/ 	.byte	0xff
	.zero		1


	//   ....[48]....
        /*0418*/ 	.word	0x00002830
        /*041c*/ 	.word	0x000000ff
        /*0420*/ 	.word	0x00000000
        /*0424*/ 	.short	0x010a
        /*0426*/ 	.byte	0x04
	.zero		1


	//   ....[49]....
        /*0428*/ 	.word	0x000028c0
        /*042c*/ 	.word	0x000000ff
        /*0430*/ 	.word	0x00000000
        /*0434*/ 	.short	0x010a
        /*0436*/ 	.byte	0x05
	.zero		1


	//   ....[50]....
        /*0438*/ 	.word	0x00002950
        /*043c*/ 	.word	0x000000ff
        /*0440*/ 	.word	0x00000000
        /*0444*/ 	.short	0x010a
        /*0446*/ 	.byte	0x05
	.zero		1


	//   ....[51]....
        /*0448*/ 	.word	0x000029e0
        /*044c*/ 	.word	0x000000ff
        /*0450*/ 	.word	0x00000000
        /*0454*/ 	.short	0x010a
        /*0456*/ 	.byte	0x05
	.zero		1


	//   ....[52]....
        /*0458*/ 	.word	0x00002a70
        /*045c*/ 	.word	0x000000ff
        /*0460*/ 	.word	0x00000000
        /*0464*/ 	.short	0x010a
        /*0466*/ 	.byte	0x05
	.zero		1


	//   ....[53]....
        /*0468*/ 	.word	0x00002b00
        /*046c*/ 	.word	0x000000ff
        /*0470*/ 	.word	0x00000000
        /*0474*/ 	.short	0x010a
        /*0476*/ 	.byte	0x05
	.zero		1


	//   ....[54]....
        /*0478*/ 	.word	0x00002b90
        /*047c*/ 	.word	0x000000ff
        /*0480*/ 	.word	0x00000000
        /*0484*/ 	.short	0x010a
        /*0486*/ 	.byte	0x05
	.zero		1


	//   ....[55]....
        /*0488*/ 	.word	0x00002c30
        /*048c*/ 	.word	0x00000000
        /*0490*/ 	.word	0x00000000
        /*0494*/ 	.short	0x010a
        /*0496*/ 	.byte	0xff
	.zero		1


	//   ....[56]....
        /*0498*/ 	.word	0x00002d60
        /*049c*/ 	.word	0x00000000
        /*04a0*/ 	.word	0x00000100
        /*04a4*/ 	.short	0x010a
        /*04a6*/ 	.byte	0xff
	.zero		1


	//   ....[57]....
        /*04a8*/ 	.word	0x00002dd0
        /*04ac*/ 	.word	0x00000004
        /*04b0*/ 	.word	0x00000000
        /*04b4*/ 	.short	0x0101
        /*04b6*/ 	.byte	0xff
	.zero		1


	//   ....[58]....
        /*04b8*/ 	.word	0x00002df0
        /*04bc*/ 	.word	0x000000ff
        /*04c0*/ 	.word	0x000000b0
        /*04c4*/ 	.short	0x010a
        /*04c6*/ 	.byte	0x04
	.zero		1


	//   ....[59]....
        /*04c8*/ 	.word	0x00002f10
        /*04cc*/ 	.word	0x00000000
        /*04d0*/ 	.word	0x000000a0
        /*04d4*/ 	.short	0x010a
        /*04d6*/ 	.byte	0xff
	.zero		1


	//   ....[60]....
        /*04d8*/ 	.word	0x00003010
        /*04dc*/ 	.word	0x00000000
        /*04e0*/ 	.word	0x00000000
        /*04e4*/ 	.short	0x0101
        /*04e6*/ 	.byte	0xff
	.zero		1


	//   ....[61]....
        /*04e8*/ 	.word	0x000030a0
        /*04ec*/ 	.word	0x000000ff
        /*04f0*/ 	.word	0x000000b0
        /*04f4*/ 	.short	0x0106
        /*04f6*/ 	.byte	0x04
	.zero		1


	//   ....[62]....
        /*04f8*/ 	.word	0x000030c0
        /*04fc*/ 	.word	0x000000ff
        /*0500*/ 	.word	0x000000b0
        /*0504*/ 	.short	0x010a
        /*0506*/ 	.byte	0x04
	.zero		1


	//   ....[63]....
        /*0508*/ 	.word	0x00003150
        /*050c*/ 	.word	0x000000ff
        /*0510*/ 	.word	0x000000b0
        /*0514*/ 	.short	0x0106
        /*0516*/ 	.byte	0x07
	.zero		1


	//   ....[64]....
        /*0518*/ 	.word	0x00003190
        /*051c*/ 	.word	0x00000000
        /*0520*/ 	.word	0x000000b0
        /*0524*/ 	.short	0x010a
        /*0526*/ 	.byte	0xff
	.zero		1


	//   ....[65]....
        /*0528*/ 	.word	0x000033d0
        /*052c*/ 	.word	0x000000ff
        /*0530*/ 	.word	0x00000008
        /*0534*/ 	.short	0x010a
        /*0536*/ 	.byte	0x06
	.zero		1


	//   ....[66]....
        /*0538*/ 	.word	0x000033f0
        /*053c*/ 	.word	0x000000ff
        /*0540*/ 	.word	0x00000008
        /*0544*/ 	.short	0x010a
        /*0546*/ 	.byte	0x06
	.zero		1


	//   ....[67]....
        /*0548*/ 	.word	0x00003580
        /*054c*/ 	.word	0x000000ff
        /*0550*/ 	.word	0x00000008
        /*0554*/ 	.short	0x010a
        /*0556*/ 	.byte	0x06
	.zero		1


	//   ....[68]....
        /*0558*/ 	.word	0x000035a0
        /*055c*/ 	.word	0x000000ff
        /*0560*/ 	.word	0x00000008
        /*0564*/ 	.short	0x010a
        /*0566*/ 	.byte	0x06
	.zero		1


	//   ....[69]....
        /*0568*/ 	.word	0x00003660
        /*056c*/ 	.word	0x000000ff
        /*0570*/ 	.word	0x00000000
        /*0574*/ 	.short	0x0101
        /*0576*/ 	.byte	0x04
	.zero		1


	//   ....[70]....
        /*0578*/ 	.word	0x000039a0
        /*057c*/ 	.word	0x00000000
        /*0580*/ 	.word	0x000000a0
        /*0584*/ 	.short	0x010a
        /*0586*/ 	.byte	0xff
	.zero		1


	//   ....[71]....
        /*0588*/ 	.word	0x00003a60
        /*058c*/ 	.word	0x00000000
        /*0590*/ 	.word	0x00000000
        /*0594*/ 	.short	0x0101
        /*0596*/ 	.byte	0xff
	.zero		1


	//   ....[72]....
        /*0598*/ 	.word	0x00003b20
        /*059c*/ 	.word	0x000000ff
        /*05a0*/ 	.word	0x00000000
        /*05a4*/ 	.short	0x010a
        /*05a6*/ 	.byte	0x05
	.zero		1


	//   ....[73]....
        /*05a8*/ 	.word	0x00003b30
        /*05ac*/ 	.word	0x000000ff
        /*05b0*/ 	.word	0x000000e0
        /*05b4*/ 	.short	0x010a
        /*05b6*/ 	.byte	0x1f
	.zero		1


	//   ....[74]....
        /*05b8*/ 	.word	0x00003be0
        /*05bc*/ 	.word	0x000000ff
        /*05c0*/ 	.word	0x00000000
        /*05c4*/ 	.short	0x010a
        /*05c6*/ 	.byte	0x07
	.zero		1


	//   ....[75]....
        /*05c8*/ 	.word	0x00003d10
        /*05cc*/ 	.word	0x000000ff
        /*05d0*/ 	.word	0x00000000
        /*05d4*/ 	.short	0x010a
        /*05d6*/ 	.byte	0x06
	.zero		1


	//   ....[76]....
        /*05d8*/ 	.word	0x00004010
        /*05dc*/ 	.word	0x000000ff
        /*05e0*/ 	.word	0x00000000
        /*05e4*/ 	.short	0x010a
        /*05e6*/ 	.byte	0x04
	.zero		1


	//   ....[77]....
        /*05e8*/ 	.word	0x000040a0
        /*05ec*/ 	.word	0x000000ff
        /*05f0*/ 	.word	0x00000000
        /*05f4*/ 	.short	0x010a
        /*05f6*/ 	.byte	0x05
	.zero		1


	//   ....[78]....
        /*05f8*/ 	.word	0x00004130
        /*05fc*/ 	.word	0x000000ff
        /*0600*/ 	.word	0x00000000
        /*0604*/ 	.short	0x010a
        /*0606*/ 	.byte	0x05
	.zero		1


	//   ....[79]....
        /*0608*/ 	.word	0x000041d0
        /*060c*/ 	.word	0x00000000
        /*0610*/ 	.word	0x00000000
        /*0614*/ 	.short	0x010a
        /*0616*/ 	.byte	0xff
	.zero		1


	//   ....[80]....
        /*0618*/ 	.word	0x00004210
        /*061c*/ 	.word	0x00000000
        /*0620*/ 	.word	0x00000000
        /*0624*/ 	.short	0x010a
        /*0626*/ 	.byte	0xff
	.zero		1


	//   ....[81]....
        /*0628*/ 	.word	0x00004280
        /*062c*/ 	.word	0x000000ff
        /*0630*/ 	.word	0x00000000
        /*0634*/ 	.short	0x0101
        /*0636*/ 	.byte	0x04
	.zero		1


	//   ....[82]....
        /*0638*/ 	.word	0x000042c0
        /*063c*/ 	.word	0x000000ff
        /*0640*/ 	.word	0x00000120
        /*0644*/ 	.short	0x010a
        /*0646*/ 	.byte	0x1b
	.zero		1


	//   ....[83]....
        /*0648*/ 	.word	0x00004310
        /*064c*/ 	.word	0x000000ff
        /*0650*/ 	.word	0x00000000
        /*0654*/ 	.short	0x0101
        /*0656*/ 	.byte	0x04
	.zero		1


	//   ....[84]....
        /*0658*/ 	.word	0x000047c0
        /*065c*/ 	.word	0x00000003
        /*0660*/ 	.word	0x000000a0
        /*0664*/ 	.short	0x010a
        /*0666*/ 	.byte	0xff
	.zero		1


	//   ....[85]....
        /*0668*/ 	.word	0x00004930
        /*066c*/ 	.word	0x00000000
        /*0670*/ 	.word	0x00000000
        /*0674*/ 	.short	0x0101
        /*0676*/ 	.byte	0xff
	.zero		1


	//   ....[86]....
        /*0678*/ 	.word	0x00004df0
        /*067c*/ 	.word	0x000000ff
        /*0680*/ 	.word	0x00000098
        /*0684*/ 	.short	0x010a
        /*0686*/ 	.byte	0x15
	.zero		1


	//   ....[87]....
        /*0688*/ 	.word	0x00004f90
        /*068c*/ 	.word	0x000000ff
        /*0690*/ 	.word	0x00000088
        /*0694*/ 	.short	0x010a
        /*0696*/ 	.byte	0x15
	.zero		1


	//   ....[88]....
        /*0698*/ 	.word	0x00005350
        /*069c*/ 	.word	0x000000ff
        /*06a0*/ 	.word	0x00000080
        /*06a4*/ 	.short	0x010b
        /*06a6*/ 	.byte	0x15
	.zero		1


	//   ....[89]....
        /*06a8*/ 	.word	0x00005360
        /*06ac*/ 	.word	0x000000ff
        /*06b0*/ 	.word	0x00000000
        /*06b4*/ 	.short	0x0101
        /*06b6*/ 	.byte	0x27
	.zero		1


	//   ....[90]....
        /*06b8*/ 	.word	0x000053a0
        /*06bc*/ 	.word	0x00000000
        /*06c0*/ 	.word	0x00000088
        /*06c4*/ 	.short	0x010a
        /*06c6*/ 	.byte	0xff
	.zero		1


	//   ....[91]....
        /*06c8*/ 	.word	0x00005600
        /*06cc*/ 	.word	0x000000ff
        /*06d0*/ 	.word	0x000000a0
        /*06d4*/ 	.short	0x010a
        /*06d6*/ 	.byte	0x04
	.zero		1


	//   ....[92]....
        /*06d8*/ 	.word	0x000056c0
        /*06dc*/ 	.word	0x000000ff
        /*06e0*/ 	.word	0x00000000
        /*06e4*/ 	.short	0x0101
        /*06e6*/ 	.byte	0x04
	.zero		1


	//   ....[93]....
        /*06e8*/ 	.word	0x00006160
        /*06ec*/ 	.word	0x000000ff
        /*06f0*/ 	.word	0x00000080
        /*06f4*/ 	.short	0x010a
        /*06f6*/ 	.byte	0x2f
	.zero		1


	//   ....[94]....
        /*06f8*/ 	.word	0x00006180
        /*06fc*/ 	.word	0x000000ff
        /*0700*/ 	.word	0x000000c0
        /*0704*/ 	.short	0x010a
        /*0706*/ 	.byte	0x30
	.zero		1


	//   ....[95]....
        /*0708*/ 	.word	0x00006220
        /*070c*/ 	.word	0x000000ff
        /*0710*/ 	.word	0x00000080
        /*0714*/ 	.short	0x010a
        /*0716*/ 	.byte	0x2f
	.zero		1


	//   ....[96]....
        /*0718*/ 	.word	0x000064f0
        /*071c*/ 	.word	0x000000ff
        /*0720*/ 	.word	0x00000000
        /*0724*/ 	.short	0x0101
        /*0726*/ 	.byte	0x04
	.zero		1


	//   ....[97]....
        /*0728*/ 	.word	0x00006560
        /*072c*/ 	.word	0x000000ff
        /*0730*/ 	.word	0x000000c0
        /*0734*/ 	.short	0x010a
        /*0736*/ 	.byte	0x30
	.zero		1


	//   ....[98]....
        /*0738*/ 	.word	0x00007180
        /*073c*/ 	.word	0x000000ff
        /*0740*/ 	.word	0x00000000
        /*0744*/ 	.short	0x0101
        /*0746*/ 	.byte	0x04
	.zero		1


	//   ....[99]....
        /*0748*/ 	.word	0x00009080
        /*074c*/ 	.word	0x00000003
        /*0750*/ 	.word	0x00000110
        /*0754*/ 	.short	0x010a
        /*0756*/ 	.byte	0xff
	.zero		1


	//   ....[100]....
        /*0758*/ 	.word	0x000090e0
        /*075c*/ 	.word	0x00000000
        /*0760*/ 	.word	0x00000040
        /*0764*/ 	.short	0x010a
        /*0766*/ 	.byte	0xff
	.zero		1


	//   ....[101]....
        /*0768*/ 	.word	0x00009140
        /*076c*/ 	.word	0x00000000
        /*0770*/ 	.word	0x00000040
        /*0774*/ 	.short	0x010a
        /*0776*/ 	.byte	0xff
	.zero		1


	//   ....[102]....
        /*0778*/ 	.word	0x00009190
        /*077c*/ 	.word	0x00000003
        /*0780*/ 	.word	0x000000a0
        /*0784*/ 	.short	0x010a
        /*0786*/ 	.byte	0xff
	.zero		1


	//   ....[103]....
        /*0788*/ 	.word	0x000091f0
        /*078c*/ 	.word	0x00000000
        /*0790*/ 	.word	0x00000000
        /*0794*/ 	.short	0x010a
        /*0796*/ 	.byte	0xff
	.zero		1


	//   ....[104]....
        /*0798*/ 	.word	0x00009250
        /*079c*/ 	.word	0x00000000
        /*07a0*/ 	.word	0x00000000
        /*07a4*/ 	.short	0x010a
        /*07a6*/ 	.byte	0xff
	.zero		1


	//   ....[105]....
        /*07a8*/ 	.word	0x000092b0
        /*07ac*/ 	.word	0x00000000
        /*07b0*/ 	.word	0x00000000
        /*07b4*/ 	.short	0x010a
        /*07b6*/ 	.byte	0xff
	.zero		1


	//   ....[106]....
        /*07b8*/ 	.word	0x00009310
        /*07bc*/ 	.word	0x00000000
        /*07c0*/ 	.word	0x00000000
        /*07c4*/ 	.short	0x010a
        /*07c6*/ 	.byte	0xff
	.zero		1


	//   ....[107]....
        /*07c8*/ 	.word	0x00009370
        /*07cc*/ 	.word	0x00000000
        /*07d0*/ 	.word	0x00000000
        /*07d4*/ 	.short	0x010a
        /*07d6*/ 	.byte	0xff
	.zero		1


	//   ....[108]....
        /*07d8*/ 	.word	0x000093d0
        /*07dc*/ 	.word	0x00000000
        /*07e0*/ 	.word	0x00000000
        /*07e4*/ 	.short	0x010a
        /*07e6*/ 	.byte	0xff
	.zero		1


	//   ....[109]....
        /*07e8*/ 	.word	0x00009430
        /*07ec*/ 	.word	0x00000000
        /*07f0*/ 	.word	0x00000000
        /*07f4*/ 	.short	0x010a
        /*07f6*/ 	.byte	0xff
	.zero		1


	//   ....[110]....
        /*07f8*/ 	.word	0x00009480
        /*07fc*/ 	.word	0x00000000
        /*0800*/ 	.word	0x00000100
        /*0804*/ 	.short	0x010a
        /*0806*/ 	.byte	0xff
	.zero		1


	//   ....[111]....
        /*0808*/ 	.word	0x000094e0
        /*080c*/ 	.word	0x00000000
        /*0810*/ 	.word	0x000000b0
        /*0814*/ 	.short	0x010a
        /*0816*/ 	.byte	0xff
	.zero		1


	//   ....[112]....
        /*0818*/ 	.word	0x00009530
        /*081c*/ 	.word	0x00000000
        /*0820*/ 	.word	0x000000a0
        /*0824*/ 	.short	0x010a
        /*0826*/ 	.byte	0xff
	.zero		1


	//   ....[113]....
        /*0828*/ 	.word	0x00009590
        /*082c*/ 	.word	0x00000000
        /*0830*/ 	.word	0x000000b0
        /*0834*/ 	.short	0x010a
        /*0836*/ 	.byte	0xff
	.zero		1


	//   ....[114]....
        /*0838*/ 	.word	0x000095f0
        /*083c*/ 	.word	0x00000005
        /*0840*/ 	.word	0x00000008
        /*0844*/ 	.short	0x010a
        /*0846*/ 	.byte	0xff
	.zero		1


	//   ....[115]....
        /*0848*/ 	.word	0x000096e0
        /*084c*/ 	.word	0x00000003
        /*0850*/ 	.word	0x00000008
        /*0854*/ 	.short	0x010a
        /*0856*/ 	.byte	0xff
	.zero		1


	//   ....[116]....
        /*0858*/ 	.word	0x00009730
        /*085c*/ 	.word	0x00000000
        /*0860*/ 	.word	0x000000a0
        /*0864*/ 	.short	0x010a
        /*0866*/ 	.byte	0xff
	.zero		1


	//   ....[117]....
        /*0868*/ 	.word	0x00009790
        /*086c*/ 	.word	0x00000000
        /*0870*/ 	.word	0x000000e0
        /*0874*/ 	.short	0x010a
        /*0876*/ 	.byte	0xff
	.zero		1


	//   ....[118]....
        /*0878*/ 	.word	0x000097f0
        /*087c*/ 	.word	0x00000000
        /*0880*/ 	.word	0x00000000
        /*0884*/ 	.short	0x010a
        /*0886*/ 	.byte	0xff
	.zero		1


	//   ....[119]....
        /*0888*/ 	.word	0x00009850
        /*088c*/ 	.word	0x00000000
        /*0890*/ 	.word	0x00000000
        /*0894*/ 	.short	0x010a
        /*0896*/ 	.byte	0xff
	.zero		1


	//   ....[120]....
        /*0898*/ 	.word	0x000098b0
        /*089c*/ 	.word	0x00000000
        /*08a0*/ 	.word	0x00000000
        /*08a4*/ 	.short	0x010a
        /*08a6*/ 	.byte	0xff
	.zero		1


	//   ....[121]....
        /*08a8*/ 	.word	0x00009910
        /*08ac*/ 	.word	0x00000000
        /*08b0*/ 	.word	0x00000000
        /*08b4*/ 	.short	0x010a
        /*08b6*/ 	.byte	0xff
	.zero		1


	//   ....[122]....
        /*08b8*/ 	.word	0x00009970
        /*08bc*/ 	.word	0x00000000
        /*08c0*/ 	.word	0x00000120
        /*08c4*/ 	.short	0x010a
        /*08c6*/ 	.byte	0xff
	.zero		1


	//   ....[123]....
        /*08c8*/ 	.word	0x000099c0
        /*08cc*/ 	.word	0x00000003
        /*08d0*/ 	.word	0x000000a0
        /*08d4*/ 	.short	0x010a
        /*08d6*/ 	.byte	0xff
	.zero		1


	//   ....[124]....
        /*08d8*/ 	.word	0x00009a20
        /*08dc*/ 	.word	0x00000000
        /*08e0*/ 	.word	0x00000098
        /*08e4*/ 	.short	0x010a
        /*08e6*/ 	.byte	0xff
	.zero		1


	//   ....[125]....
        /*08e8*/ 	.word	0x00009a80
        /*08ec*/ 	.word	0x00000003
        /*08f0*/ 	.word	0x00000088
        /*08f4*/ 	.short	0x010a
        /*08f6*/ 	.byte	0xff
	.zero		1


	//   ....[126]....
        /*08f8*/ 	.word	0x00009ae0
        /*08fc*/ 	.word	0x00000000
        /*0900*/ 	.word	0x000000a0
        /*0904*/ 	.short	0x010a
        /*0906*/ 	.byte	0xff
	.zero		1


	//   ....[127]....
        /*0908*/ 	.word	0x00009b40
        /*090c*/ 	.word	0x00000003
        /*0910*/ 	.word	0x00000080
        /*0914*/ 	.short	0x010a
        /*0916*/ 	.byte	0xff
	.zero		1


	//   ....[128]....
        /*0918*/ 	.word	0x00009ba0
        /*091c*/ 	.word	0x00000003
        /*0920*/ 	.word	0x000000c0
        /*0924*/ 	.short	0x010a
        /*0926*/ 	.byte	0xff
	.zero		1


	//----- nvinfo : EIATTR_NUM_MBARRIERS
	.align		4
.L_44:
        /*0928*/ 	.byte	0x03, 0x38
        /*092a*/ 	.short	0x0025


	//----- nvinfo : EIATTR_EXIT_INSTR_OFFSETS
	.align		4
        /*092c*/ 	.byte	0x04, 0x1c
        /*092e*/ 	.short	(.L_46 - .L_45)


	//   ....[0]....
.L_45:
        /*0930*/ 	.word	0x00002c60


	//   ....[1]....
        /*0934*/ 	.word	0x00003160


	//   ....[2]....
        /*0938*/ 	.word	0x000031c0


	//   ....[3]....
        /*093c*/ 	.word	0x00004540


	//   ....[4]....
        /*0940*/ 	.word	0x000053d0


	//   ....[5]....
        /*0944*/ 	.word	0x00005410


	//   ....[6]....
        /*0948*/ 	.word	0x00009070


	//----- nvinfo : EIATTR_MAX_THREADS
	.align		4
.L_46:
        /*094c*/ 	.byte	0x04, 0x05
        /*094e*/ 	.short	(.L_48 - .L_47)
.L_47:
        /*0950*/ 	.word	0x00000100
        /*0954*/ 	.word	0x00000001
        /*0958*/ 	.word	0x00000001


	//----- nvinfo : EIATTR_CRS_STACK_SIZE
	.align		4
.L_48:
        /*095c*/ 	.byte	0x04, 0x1e
        /*095e*/ 	.short	(.L_50 - .L_49)
.L_49:
        /*0960*/ 	.word	0x00000000


	//----- nvinfo : EIATTR_CBANK_PARAM_SIZE
	.align		4
.L_50:
        /*0964*/ 	.byte	0x03, 0x19
        /*0966*/ 	.short	0x0800


	//----- nvinfo : EIATTR_PARAM_CBANK
	.align		4
        /*0968*/ 	.byte	0x04, 0x0a
        /*096a*/ 	.short	(.L_52 - .L_51)
	.align		4
.L_51:
        /*096c*/ 	.word	index@(.nv.constant0._ZN7cutlass13device_kernelINS_4gemm6kernel13GemmUniversalIN4cute5tupleIJiiiiEEENS1_10collective13CollectiveMmaINS1_35MainloopSm100TmaUmmaWarpSpecializedILi8ELi2ELi4ENS5_IJNS4_1CILi2EEENSA_ILi1EEESC_EEEEENS5_IJNSA_ILi256EEENSA_ILi112EEENSA_ILi128EEEEEENS_12float_e4m3_tENS5_IJlSC_lEEESJ_SK_NS4_8TiledMMAINS4_8MMA_AtomIJNS4_10MMA_TraitsINS4_25SM100_MMA_F8F6F4_2x1SM_SSEJSJ_SJ_fSF_SG_NS4_17integral_constantINS4_4UMMA5MajorELSR_0EEESS_NSP_INSQ_7ScaleInELST_0EEESU_EEEEEENS4_6LayoutINS5_IJSC_SC_SC_EEENS5_IJNSA_ILi0EEESZ_SZ_EEEEENS5_IJNS4_10UnderscoreES12_S12_EEEEENS4_18SM100_TMA_2SM_LOADENS4_14ComposedLayoutINS4_7SwizzleILi3ELi4ELi3EEENS4_18smem_ptr_flag_bitsILi8EEENSX_INS5_IJNSA_ILi8EEESH_EEENS5_IJSH_SC_EEEEEEEvNS4_8identityES15_S1F_vS1G_EENS_8epilogue10collective18CollectiveEpilogueINS1I_23Sm100TmaWarpSpecializedILi1ELi1ELi112ELb0ELb0EEEJNS5_IJSH_SG_SH_EEENS5_IJNSX_ISH_SC_EENSX_ISG_SC_EEEEESJ_SK_SJ_SK_NS1I_6fusion15FusionCallbacksIS1M_NS1R_17LinearCombinationISJ_fSJ_fLNS_15FloatRoundStyleE2EEES1N_S1Q_JEEENS4_5SM1004TMEM4LOAD26SM100_TMEM_LOAD_32dp32b16xENS4_13SM90_TMA_LOADENS16_INS17_ILi0ELi4ELi3EEES1A_NSX_INS5_IJS1B_NSA_ILi16EEEEEENS5_IJS23_SC_EEEEEEENS4_39AutoVectorizingCopyWithAssumedAlignmentILi128EEENS4_14SM90_TMA_STOREES27_S29_S29_EEEvvEEEEvNT_6ParamsE)
        /*0970*/ 	.short	0x0380
        /*0972*/ 	.short	0x0800


	//----- nvinfo : EIATTR_SW_WAR
	.align		4
.L_52:
        /*0974*/ 	.byte	0x04, 0x36
        /*0976*/ 	.short	(.L_54 - .L_53)
.L_53:
        /*0978*/ 	.word	0x00000008
.L_54:


//--------------------- .nv.callgraph             --------------------------
	.section	.nv.callgraph,"",@"SHT_CUDA_CALLGRAPH"
	.align	4
	.sectionentsize	8
	.align		4
        /*0000*/ 	.word	0x00000000
	.align		4
        /*0004*/ 	.word	0xffffffff
	.align		4
        /*0008*/ 	.word	index@(_ZN7cutlass13device_kernelINS_4gemm6kernel13GemmUniversalIN4cute5tupleIJiiiiEEENS1_10collective13CollectiveMmaINS1_35MainloopSm100TmaUmmaWarpSpecializedILi8ELi2ELi4ENS5_IJNS4_1CILi2EEENSA_ILi1EEESC_EEEEENS5_IJNSA_ILi256EEENSA_ILi112EEENSA_ILi128EEEEEENS_12float_e4m3_tENS5_IJlSC_lEEESJ_SK_NS4_8TiledMMAINS4_8MMA_AtomIJNS4_10MMA_TraitsINS4_25SM100_MMA_F8F6F4_2x1SM_SSEJSJ_SJ_fSF_SG_NS4_17integral_constantINS4_4UMMA5MajorELSR_0EEESS_NSP_INSQ_7ScaleInELST_0EEESU_EEEEEENS4_6LayoutINS5_IJSC_SC_SC_EEENS5_IJNSA_ILi0EEESZ_SZ_EEEEENS5_IJNS4_10UnderscoreES12_S12_EEEEENS4_18SM100_TMA_2SM_LOADENS4_14ComposedLayoutINS4_7SwizzleILi3ELi4ELi3EEENS4_18smem_ptr_flag_bitsILi8EEENSX_INS5_IJNSA_ILi8EEESH_EEENS5_IJSH_SC_EEEEEEEvNS4_8identityES15_S1F_vS1G_EENS_8epilogue10collective18CollectiveEpilogueINS1I_23Sm100TmaWarpSpecializedILi1ELi1ELi112ELb0ELb0EEEJNS5_IJSH_SG_SH_EEENS5_IJNSX_ISH_SC_EENSX_ISG_SC_EEEEESJ_SK_SJ_SK_NS1I_6fusion15FusionCallbacksIS1M_NS1R_17LinearCombinationISJ_fSJ_fLNS_15FloatRoundStyleE2EEES1N_S1Q_JEEENS4_5SM1004TMEM4LOAD26SM100_TMEM_LOAD_32dp32b16xENS4_13SM90_TMA_LOADENS16_INS17_ILi0ELi4ELi3EEES1A_NSX_INS5_IJS1B_NSA_ILi16EEEEEENS5_IJS23_SC_EEEEEEENS4_39AutoVectorizingCopyWithAssumedAlignmentILi128EEENS4_14SM90_TMA_STOREES27_S29_S29_EEEvvEEEEvNT_6ParamsE)
	.align		4
        /*000c*/ 	.word	index@(__assertfail)
	.align		4
        /*0010*/ 	.word	0x00000000
	.align		4
        /*0014*/ 	.word	0xfffffffe
	.align		4
        /*0018*/ 	.word	0x00000000
	.align		4
        /*001c*/ 	.word	0xfffffffd
	.align		4
        /*0020*/ 	.word	0x00000000
	.align		4
        /*0024*/ 	.word	0xfffffffc


//--------------------- .nv.constant4             --------------------------
	.section	.nv.constant4,"a",@progbits
	.align	8
	.align		8
.nv.constant4:
        /*0000*/ 	.dword	__assertfail
	.align		8
        /*0008*/ 	.dword	__unnamed_1
	.align		8
        /*0010*/ 	.dword	_ZN40_INTERNAL_243317ce_4_k_cu_d9b6b6bf_257754cuda3std3__45__cpo5beginE
	.align		8
        /*0018*/ 	.dword	_ZN40_INTERNAL_243317ce_4_k_cu_d9b6b6bf_257754cuda3std3__45__cpo3endE
	.align		8
        /*0020*/ 	.dword	_ZN40_INTERNAL_243317ce_4_k_cu_d9b6b6bf_257754cuda3std3__45__cpo6cbeginE
	.align		8
        /*0028*/ 	.dword	_ZN40_INTERNAL_243317ce_4_k_cu_d9b6b6bf_257754cuda3std3__45__cpo4cendE
	.align		8
        /*0030*/ 	.dword	_ZN40_INTERNAL_243317ce_4_k_cu_d9b6b6bf_257754cuda3std3__442_GLOBAL__N__243317ce_4_k_cu_d9b6b6bf_257756ignoreE
	.align		8
        /*0038*/ 	.dword	_ZN40_INTERNAL_243317ce_4_k_cu_d9b6b6bf_257754cuda3std3__419piecewise_constructE
	.align		8
        /*0040*/ 	.dword	_ZN40_INTERNAL_243317ce_4_k_cu_d9b6b6bf_257754cuda3std3__48in_placeE
	.align		8
        /*0048*/ 	.dword	_ZN40_INTERNAL_243317ce_4_k_cu_d9b6b6bf_257754cuda3std6ranges3__45__cpo4swapE
	.align		8
        /*0050*/ 	.dword	_ZN40_INTERNAL_243317ce_4_k_cu_d9b6b6bf_257754cuda3std6ranges3__45__cpo9iter_moveE
	.align		8
        /*0058*/ 	.dword	_ZN40_INTERNAL_243317ce_4_k_cu_d9b6b6bf_257754cute7productE
	.align		8
        /*0060*/ 	.dword	_ZN40_INTERNAL_243317ce_4_k_cu_d9b6b6bf_257754cute1_E
	.align		8
        /*0068*/ 	.dword	$str$25
	.align		8
        /*0070*/ 	.dword	$str$26


//--------------------- .text._ZN7cutlass13device_kernelINS_4gemm6kernel13GemmUniversalIN4cute5tupleIJiiiiEEENS1_10collective13CollectiveMmaINS1_35MainloopSm100TmaUmmaWarpSpecializedILi8ELi2ELi4ENS5_IJNS4_1CILi2EEENSA_ILi1EEESC_EEEEENS5_IJNSA_ILi256EEENSA_ILi112EEENSA_ILi128EEEEEENS_12float_e4m3_tENS5_IJlSC_lEEESJ_SK_NS4_8TiledMMAINS4_8MMA_AtomIJNS4_10MMA_TraitsINS4_25SM100_MMA_F8F6F4_2x1SM_SSEJSJ_SJ_fSF_SG_NS4_17integral_constantINS4_4UMMA5MajorELSR_0EEESS_NSP_INSQ_7ScaleInELST_0EEESU_EEEEEENS4_6LayoutINS5_IJSC_SC_SC_EEENS5_IJNSA_ILi0EEESZ_SZ_EEEEENS5_IJNS4_10UnderscoreES12_S12_EEEEENS4_18SM100_TMA_2SM_LOADENS4_14ComposedLayoutINS4_7SwizzleILi3ELi4ELi3EEENS4_18smem_ptr_flag_bitsILi8EEENSX_INS5_IJNSA_ILi8EEESH_EEENS5_IJSH_SC_EEEEEEEvNS4_8identityES15_S1F_vS1G_EENS_8epilogue10collective18CollectiveEpilogueINS1I_23Sm100TmaWarpSpecializedILi1ELi1ELi112ELb0ELb0EEEJNS5_IJSH_SG_SH_EEENS5_IJNSX_ISH_SC_EENSX_ISG_SC_EEEEESJ_SK_SJ_SK_NS1I_6fusion15FusionCallbacksIS1M_NS1R_17LinearCombinationISJ_fSJ_fLNS_15FloatRoundStyleE2EEES1N_S1Q_JEEENS4_5SM1004TMEM4LOAD26SM100_TMEM_LOAD_32dp32b16xENS4_13SM90_TMA_LOADENS16_INS17_ILi0ELi4ELi3EEES1A_NSX_INS5_IJS1B_NSA_ILi16EEEEEENS5_IJS23_SC_EEEEEEENS4_39AutoVectorizingCopyWithAssumedAlignmentILi128EEENS4_14SM90_TMA_STOREES27_S29_S29_EEEvvEEEEvNT_6ParamsE --------------------------
	.section	.text._ZN7cutlass13device_kernelINS_4gemm6kernel13GemmUniversalIN4cute5tupleIJiiiiEEENS1_10collective13CollectiveMmaINS1_35MainloopSm100TmaUmmaWarpSpecializedILi8ELi2ELi4ENS5_IJNS4_1CILi2EEENSA_ILi1EEESC_EEEEENS5_IJNSA_ILi256EEENSA_ILi112EEENSA_ILi128EEEEEENS_12float_e4m3_tENS5_IJlSC_lEEESJ_SK_NS4_8TiledMMAINS4_8MMA_AtomIJNS4_10MMA_TraitsINS4_25SM100_MMA_F8F6F4_2x1SM_SSEJSJ_SJ_fSF_SG_NS4_17integral_constantINS4_4UMMA5MajorELSR_0EEESS_NSP_INSQ_7ScaleInELST_0EEESU_EEEEEENS4_6LayoutINS5_IJSC_SC_SC_EEENS5_IJNSA_ILi0EEESZ_SZ_EEEEENS5_IJNS4_10UnderscoreES12_S12_EEEEENS4_18SM100_TMA_2SM_LOADENS4_14ComposedLayoutINS4_7SwizzleILi3ELi4ELi3EEENS4_18smem_ptr_flag_bitsILi8EEENSX_INS5_IJNSA_ILi8EEESH_EEENS5_IJSH_SC_EEEEEEEvNS4_8identityES15_S1F_vS1G_EENS_8epilogue10collective18CollectiveEpilogueINS1I_23Sm100TmaWarpSpecializedILi1ELi1ELi112ELb0ELb0EEEJNS5_IJSH_SG_SH_EEENS5_IJNSX_ISH_SC_EENSX_ISG_SC_EEEEESJ_SK_SJ_SK_NS1I_6fusion15FusionCallbacksIS1M_NS1R_17LinearCombinationISJ_fSJ_fLNS_15FloatRoundStyleE2EEES1N_S1Q_JEEENS4_5SM1004TMEM4LOAD26SM100_TMEM_LOAD_32dp32b16xENS4_13SM90_TMA_LOADENS16_INS17_ILi0ELi4ELi3EEES1A_NSX_INS5_IJS1B_NSA_ILi16EEEEEENS5_IJS23_SC_EEEEEEENS4_39AutoVectorizingCopyWithAssumedAlignmentILi128EEENS4_14SM90_TMA_STOREES27_S29_S29_EEEvvEEEEvNT_6ParamsE,"ax",@progbits
	.align	128
.text._ZN7cutlass13device_kernelINS_4gemm6kernel13GemmUniversalIN4cute5tupleIJiiiiEEENS1_10collective13CollectiveMmaINS1_35MainloopSm100TmaUmmaWarpSpecializedILi8ELi2ELi4ENS5_IJNS4_1CILi2EEENSA_ILi1EEESC_EEEEENS5_IJNSA_ILi256EEENSA_ILi112EEENSA_ILi128EEEEEENS_12float_e4m3_tENS5_IJlSC_lEEESJ_SK_NS4_8TiledMMAINS4_8MMA_AtomIJNS4_10MMA_TraitsINS4_25SM100_MMA_F8F6F4_2x1SM_SSEJSJ_SJ_fSF_SG_NS4_17integral_constantINS4_4UMMA5MajorELSR_0EEESS_NSP_INSQ_7ScaleInELST_0EEESU_EEEEEENS4_6LayoutINS5_IJSC_SC_SC_EEENS5_IJNSA_ILi0EEESZ_SZ_EEEEENS5_IJNS4_10UnderscoreES12_S12_EEEEENS4_18SM100_TMA_2SM_LOADENS4_14ComposedLayoutINS4_7SwizzleILi3ELi4ELi3EEENS4_18smem_ptr_flag_bitsILi8EEENSX_INS5_IJNSA_ILi8EEESH_EEENS5_IJSH_SC_EEEEEEEvNS4_8identityES15_S1F_vS1G_EENS_8epilogue10collective18CollectiveEpilogueINS1I_23Sm100TmaWarpSpecializedILi1ELi1ELi112ELb0ELb0EEEJNS5_IJSH_SG_SH_EEENS5_IJNSX_ISH_SC_EENSX_ISG_SC_EEEEESJ_SK_SJ_SK_NS1I_6fusion15FusionCallbacksIS1M_NS1R_17LinearCombinationISJ_fSJ_fLNS_15FloatRoundStyleE2EEES1N_S1Q_JEEENS4_5SM1004TMEM4LOAD26SM100_TMEM_LOAD_32dp32b16xENS4_13SM90_TMA_LOADENS16_INS17_ILi0ELi4ELi3EEES1A_NSX_INS5_IJS1B_NSA_ILi16EEEEEENS5_IJS23_SC_EEEEEEENS4_39AutoVectorizingCopyWithAssumedAlignmentILi128EEENS4_14SM90_TMA_STOREES27_S29_S29_EEEvvEEEEvNT_6ParamsE:
        .type           _ZN7cutlass13device_kernelINS_4gemm6kernel13GemmUniversalIN4cute5tupleIJiiiiEEENS1_10collective13CollectiveMmaINS1_35MainloopSm100TmaUmmaWarpSpecializedILi8ELi2ELi4ENS5_IJNS4_1CILi2EEENSA_ILi1EEESC_EEEEENS5_IJNSA_ILi256EEENSA_ILi112EEENSA_ILi128EEEEEENS_12float_e4m3_tENS5_IJlSC_lEEESJ_SK_NS4_8TiledMMAINS4_8MMA_AtomIJNS4_10MMA_TraitsINS4_25SM100_MMA_F8F6F4_2x1SM_SSEJSJ_SJ_fSF_SG_NS4_17integral_constantINS4_4UMMA5MajorELSR_0EEESS_NSP_INSQ_7ScaleInELST_0EEESU_EEEEEENS4_6LayoutINS5_IJSC_SC_SC_EEENS5_IJNSA_ILi0EEESZ_SZ_EEEEENS5_IJNS4_10UnderscoreES12_S12_EEEEENS4_18SM100_TMA_2SM_LOADENS4_14ComposedLayoutINS4_7SwizzleILi3ELi4ELi3EEENS4_18smem_ptr_flag_bitsILi8EEENSX_INS5_IJNSA_ILi8EEESH_EEENS5_IJSH_SC_EEEEEEEvNS4_8identityES15_S1F_vS1G_EENS_8epilogue10collective18CollectiveEpilogueINS1I_23Sm100TmaWarpSpecializedILi1ELi1ELi112ELb0ELb0EEEJNS5_IJSH_SG_SH_EEENS5_IJNSX_ISH_SC_EENSX_ISG_SC_EEEEESJ_SK_SJ_SK_NS1I_6fusion15FusionCallbacksIS1M_NS1R_17LinearCombinationISJ_fSJ_fLNS_15FloatRoundStyleE2EEES1N_S1Q_JEEENS4_5SM1004TMEM4LOAD26SM100_TMEM_LOAD_32dp32b16xENS4_13SM90_TMA_LOADENS16_INS17_ILi0ELi4ELi3EEES1A_NSX_INS5_IJS1B_NSA_ILi16EEEEEENS5_IJS23_SC_EEEEEEENS4_39AutoVectorizingCopyWithAssumedAlignmentILi128EEENS4_14SM90_TMA_STOREES27_S29_S29_EEEvvEEEEvNT_6ParamsE,@function
        .size           _ZN7cutlass13device_kernelINS_4gemm6kernel13GemmUniversalIN4cute5tupleIJiiiiEEENS1_10collective13CollectiveMmaINS1_35MainloopSm100TmaUmmaWarpSpecializedILi8ELi2ELi4ENS5_IJNS4_1CILi2EEENSA_ILi1EEESC_EEEEENS5_IJNSA_ILi256EEENSA_ILi112EEENSA_ILi128EEEEEENS_12float_e4m3_tENS5_IJlSC_lEEESJ_SK_NS4_8TiledMMAINS4_8MMA_AtomIJNS4_10MMA_TraitsINS4_25SM100_MMA_F8F6F4_2x1SM_SSEJSJ_SJ_fSF_SG_NS4_17integral_constantINS4_4UMMA5MajorELSR_0EEESS_NSP_INSQ_7ScaleInELST_0EEESU_EEEEEENS4_6LayoutINS5_IJSC_SC_SC_EEENS5_IJNSA_ILi0EEESZ_SZ_EEEEENS5_IJNS4_10UnderscoreES12_S12_EEEEENS4_18SM100_TMA_2SM_LOADENS4_14ComposedLayoutINS4_7SwizzleILi3ELi4ELi3EEENS4_18smem_ptr_flag_bitsILi8EEENSX_INS5_IJNSA_ILi8EEESH_EEENS5_IJSH_SC_EEEEEEEvNS4_8identityES15_S1F_vS1G_EENS_8epilogue10collective18CollectiveEpilogueINS1I_23Sm100TmaWarpSpecializedILi1ELi1ELi112ELb0ELb0EEEJNS5_IJSH_SG_SH_EEENS5_IJNSX_ISH_SC_EENSX_ISG_SC_EEEEESJ_SK_SJ_SK_NS1I_6fusion15FusionCallbacksIS1M_NS1R_17LinearCombinationISJ_fSJ_fLNS_15FloatRoundStyleE2EEES1N_S1Q_JEEENS4_5SM1004TMEM4LOAD26SM100_TMEM_LOAD_32dp32b16xENS4_13SM90_TMA_LOADENS16_INS17_ILi0ELi4ELi3EEES1A_NSX_INS5_IJS1B_NSA_ILi16EEEEEENS5_IJS23_SC_EEEEEEENS4_39AutoVectorizingCopyWithAssumedAlignmentILi128EEENS4_14SM90_TMA_STOREES27_S29_S29_EEEvvEEEEvNT_6ParamsE,(.L_x_165 - _ZN7cutlass13device_kernelINS_4gemm6kernel13GemmUniversalIN4cute5tupleIJiiiiEEENS1_10collective13CollectiveMmaINS1_35MainloopSm100TmaUmmaWarpSpecializedILi8ELi2ELi4ENS5_IJNS4_1CILi2EEENSA_ILi1EEESC_EEEEENS5_IJNSA_ILi256EEENSA_ILi112EEENSA_ILi128EEEEEENS_12float_e4m3_tENS5_IJlSC_lEEESJ_SK_NS4_8TiledMMAINS4_8MMA_AtomIJNS4_10MMA_TraitsINS4_25SM100_MMA_F8F6F4_2x1SM_SSEJSJ_SJ_fSF_SG_NS4_17integral_constantINS4_4UMMA5MajorELSR_0EEESS_NSP_INSQ_7ScaleInELST_0EEESU_EEEEEENS4_6LayoutINS5_IJSC_SC_SC_EEENS5_IJNSA_ILi0EEESZ_SZ_EEEEENS5_IJNS4_10UnderscoreES12_S12_EEEEENS4_18SM100_TMA_2SM_LOADENS4_14ComposedLayoutINS4_7SwizzleILi3ELi4ELi3EEENS4_18smem_ptr_flag_bitsILi8EEENSX_INS5_IJNSA_ILi8EEESH_EEENS5_IJSH_SC_EEEEEEEvNS4_8identityES15_S1F_vS1G_EENS_8epilogue10collective18CollectiveEpilogueINS1I_23Sm100TmaWarpSpecializedILi1ELi1ELi112ELb0ELb0EEEJNS5_IJSH_SG_SH_EEENS5_IJNSX_ISH_SC_EENSX_ISG_SC_EEEEESJ_SK_SJ_SK_NS1I_6fusion15FusionCallbacksIS1M_NS1R_17LinearCombinationISJ_fSJ_fLNS_15FloatRoundStyleE2EEES1N_S1Q_JEEENS4_5SM1004TMEM4LOAD26SM100_TMEM_LOAD_32dp32b16xENS4_13SM90_TMA_LOADENS16_INS17_ILi0ELi4ELi3EEES1A_NSX_INS5_IJS1B_NSA_ILi16EEEEEENS5_IJS23_SC_EEEEEEENS4_39AutoVectorizingCopyWithAssumedAlignmentILi128EEENS4_14SM90_TMA_STOREES27_S29_S29_EEEvvEEEEvNT_6ParamsE)
        .other          _ZN7cutlass13device_kernelINS_4gemm6kernel13GemmUniversalIN4cute5tupleIJiiiiEEENS1_10collective13CollectiveMmaINS1_35MainloopSm100TmaUmmaWarpSpecializedILi8ELi2ELi4ENS5_IJNS4_1CILi2EEENSA_ILi1EEESC_EEEEENS5_IJNSA_ILi256EEENSA_ILi112EEENSA_ILi128EEEEEENS_12float_e4m3_tENS5_IJlSC_lEEESJ_SK_NS4_8TiledMMAINS4_8MMA_AtomIJNS4_10MMA_TraitsINS4_25SM100_MMA_F8F6F4_2x1SM_SSEJSJ_SJ_fSF_SG_NS4_17integral_constantINS4_4UMMA5MajorELSR_0EEESS_NSP_INSQ_7ScaleInELST_0EEESU_EEEEEENS4_6LayoutINS5_IJSC_SC_SC_EEENS5_IJNSA_ILi0EEESZ_SZ_EEEEENS5_IJNS4_10UnderscoreES12_S12_EEEEENS4_18SM100_TMA_2SM_LOADENS4_14ComposedLayoutINS4_7SwizzleILi3ELi4ELi3EEENS4_18smem_ptr_flag_bitsILi8EEENSX_INS5_IJNSA_ILi8EEESH_EEENS5_IJSH_SC_EEEEEEEvNS4_8identityES15_S1F_vS1G_EENS_8epilogue10collective18CollectiveEpilogueINS1I_23Sm100TmaWarpSpecializedILi1ELi1ELi112ELb0ELb0EEEJNS5_IJSH_SG_SH_EEENS5_IJNSX_ISH_SC_EENSX_ISG_SC_EEEEESJ_SK_SJ_SK_NS1I_6fusion15FusionCallbacksIS1M_NS1R_17LinearCombinationISJ_fSJ_fLNS_15FloatRoundStyleE2EEES1N_S1Q_JEEENS4_5SM1004TMEM4LOAD26SM100_TMEM_LOAD_32dp32b16xENS4_13SM90_TMA_LOADENS16_INS17_ILi0ELi4ELi3EEES1A_NSX_INS5_IJS1B_NSA_ILi16EEEEEENS5_IJS23_SC_EEEEEEENS4_39AutoVectorizingCopyWithAssumedAlignmentILi128EEENS4_14SM90_TMA_STOREES27_S29_S29_EEEvvEEEEvNT_6ParamsE,@"STO_CUDA_ENTRY STV_DEFAULT"
_ZN7cutlass13device_kernelINS_4gemm6kernel13GemmUniversalIN4cute5tupleIJiiiiEEENS1_10collective13CollectiveMmaINS1_35MainloopSm100TmaUmmaWarpSpecializedILi8ELi2ELi4ENS5_IJNS4_1CILi2EEENSA_ILi1EEESC_EEEEENS5_IJNSA_ILi256EEENSA_ILi112EEENSA_ILi128EEEEEENS_12float_e4m3_tENS5_IJlSC_lEEESJ_SK_NS4_8TiledMMAINS4_8MMA_AtomIJNS4_10MMA_TraitsINS4_25SM100_MMA_F8F6F4_2x1SM_SSEJSJ_SJ_fSF_SG_NS4_17integral_constantINS4_4UMMA5MajorELSR_0EEESS_NSP_INSQ_7ScaleInELST_0EEESU_EEEEEENS4_6LayoutINS5_IJSC_SC_SC_EEENS5_IJNSA_ILi0EEESZ_SZ_EEEEENS5_IJNS4_10UnderscoreES12_S12_EEEEENS4_18SM100_TMA_2SM_LOADENS4_14ComposedLayoutINS4_7SwizzleILi3ELi4ELi3EEENS4_18smem_ptr_flag_bitsILi8EEENSX_INS5_IJNSA_ILi8EEESH_EEENS5_IJSH_SC_EEEEEEEvNS4_8identityES15_S1F_vS1G_EENS_8epilogue10collective18CollectiveEpilogueINS1I_23Sm100TmaWarpSpecializedILi1ELi1ELi112ELb0ELb0EEEJNS5_IJSH_SG_SH_EEENS5_IJNSX_ISH_SC_EENSX_ISG_SC_EEEEESJ_SK_SJ_SK_NS1I_6fusion15FusionCallbacksIS1M_NS1R_17LinearCombinationISJ_fSJ_fLNS_15FloatRoundStyleE2EEES1N_S1Q_JEEENS4_5SM1004TMEM4LOAD26SM100_TMEM_LOAD_32dp32b16xENS4_13SM90_TMA_LOADENS16_INS17_ILi0ELi4ELi3EEES1A_NSX_INS5_IJS1B_NSA_ILi16EEEEEENS5_IJS23_SC_EEEEEEENS4_39AutoVectorizingCopyWithAssumedAlignmentILi128EEENS4_14SM90_TMA_STOREES27_S29_S29_EEEvvEEEEvNT_6ParamsE:
[----:B------:R-:W1:Y:S01]  /*0000*/  LDC R1, c[0x0][0x37c] ;  /* 0x0000df00ff017b82 */ /* 0x000e620000000800 */
[----:B------:R-:W2:Y:S01]  /*0010*/  S2R R234, SR_TID.X ;  /* 0x0000000000ea7919 */ /* 0x000ea20000002100 */
[----:B------:R-:W3:Y:S06]  /*0020*/  LDCU.64 UR10, c[0x0][0x890] ;  /* 0x00011200ff0a77ac */ /* 0x000eec0008000a00 */
[----:B------:R-:W4:Y:S01]  /*0030*/  S2UR UR5, SR_CgaCtaId ;  /* 0x00000000000579c3 */ /* 0x000f220000008800 */
[----:B------:R-:W-:Y:S02]  /*0040*/  PRMT R226, RZ, 0x7610, R226 ;  /* 0x00007610ffe27816 */ /* 0x000fe400000000e2 */
[----:B------:R-:W-:Y:S01]  /*0050*/  ELECT P1, URZ, PT ;  /* 0x0000000000ff782f */ /* 0x000fe20003820000 */
[----:B---3--:R-:W-:-:S04]  /*0060*/  UISETP.NE.U32.AND UP0, UPT, UR10, URZ, UPT ;  /* 0x000000ff0a00728c */ /* 0x008fc8000bf05070 */
[----:B------:R-:W-:Y:S02]  /*0070*/  UISETP.NE.AND.EX UP0, UPT, UR11, URZ, UPT, UP0 ;  /* 0x000000ff0b00728c */ /* 0x000fe4000bf05300 */
[----:B----4-:R-:W-:Y:S02]  /*0080*/  ULOP3.LUT UR47, UR5, 0x1, URZ, 0xc0, !UPT ;  /* 0x00000001052f7892 */ /* 0x010fe4000f8ec0ff */
[----:B------:R-:W-:Y:S01]  /*0090*/  ULOP3.LUT UR46, UR5, 0x1, URZ, 0x3c, !UPT ;  /* 0x00000001052e7892 */ /* 0x000fe2000f8e3cff */
[----:B--2---:R-:W-:-:S05]  /*00a0*/  SHF.R.U32.HI R227, RZ, 0x5, R234 ;  /* 0x00000005ffe37819 */ /* 0x004fca00000116ea */
[----:B------:R-:W2:Y:S02]  /*00b0*/  SHFL.IDX PT, R0, R227, RZ, 0x1f ;  /* 0x00001fffe3007589 */ /* 0x000ea400000e0000 */
[----:B--2---:R-:W-:Y:S01]  /*00c0*/  R2UR UR20, R0 ;  /* 0x00000000001472ca */ /* 0x004fe200000e0000 */
[----:B-1----:R-:W-:-:S14]  /*00d0*/  BRA.U UP0, `(.L_x_0) ;  /* 0x0000000100307547 */ /* 0x002fdc000b800000 */
[----:B------:R-:W1:Y:S02]  /*00e0*/  LDCU.64 UR6, c[0x0][0x888] ;  /* 0x00011100ff0677ac */ /* 0x000e640008000a00 */
[----:B-1----:R-:W-:-:S04]  /*00f0*/  UISETP.NE.U32.AND UP0, UPT, UR6, URZ, UPT ;  /* 0x000000ff0600728c */ /* 0x002fc8000bf05070 */
[----:B------:R-:W-:-:S09]  /*0100*/  UISETP.NE.AND.EX UP0, UPT, UR7, URZ, UPT, UP0 ;  /* 0x000000ff0700728c */ /* 0x000fd2000bf05300 */
[----:B------:R-:W-:Y:S05]  /*0110*/  BRA.U !UP0, `(.L_x_1) ;  /* 0x0000000108187547 */ /* 0x000fea000b800000 */
[----:B------:R-:W1:Y:S01]  /*0120*/  LDC.64 R2, c[0x0][0x888] ;  /* 0x00022200ff027b82 */ /* 0x000e620000000a00 */
[----:B------:R-:W1:Y:S02]  /*0130*/  LDCU.64 UR6, c[0x0][0x358] ;  /* 0x00006b00ff0677ac */ /* 0x000e640008000a00 */
[----:B-1----:R-:W2:Y:S01]  /*0140*/  LDG.E R0, desc[UR6][R2.64] ;  /* 0x0000000602007981 */ /* 0x002ea2000c1e1900 */
[----:B------:R-:W-:Y:S01]  /*0150*/  HFMA2 R226, -RZ, RZ, 0, 5.9604644775390625e-08 ;  /* 0x00000001ffe27431 */ /* 0x000fe200000001ff */
[----:B--2---:R-:W-:Y:S01]  /*0160*/  R2UR UR45, R0 ;  /* 0x00000000002d72ca */ /* 0x004fe200000e0000 */
[----:B------:R-:W-:Y:S05]  /*0170*/  BRA `(.L_x_0) ;  /* 0x0000000000087947 */ /* 0x000fea0003800000 */
.L_x_1:
[----:B------:R-:W-:Y:S01]  /*0180*/  HFMA2 R226, -RZ, RZ, 0, 5.9604644775390625e-08 ;  /* 0x00000001ffe27431 */ /* 0x000fe200000001ff */
[----:B------:R-:W1:Y:S02]  /*0190*/  LDCU UR45, c[0x0][0x880] ;  /* 0x00011000ff2d77ac */ /* 0x000e640008000800 */
.L_x_0:
[----:B------:R-:W2:Y:S02]  /*01a0*/  LDCU.64 UR6, c[0x0][0x8b0] ;  /* 0x00011600ff0677ac */ /* 0x000ea40008000a00 */
[----:B--2---:R-:W-:-:S04]  /*01b0*/  UISETP.NE.U32.AND UP0, UPT, UR6, URZ, UPT ;  /* 0x000000ff0600728c */ /* 0x004fc8000bf05070 */
[----:B------:R-:W-:-:S09]  /*01c0*/  UISETP.NE.AND.EX UP0, UPT, UR7, URZ, UPT, UP0 ;  /* 0x000000ff0700728c */ /* 0x000fd2000bf05300 */
[----:B------:R-:W-:Y:S05]  /*01d0*/  BRA.U UP0, `(.L_x_2) ;  /* 0x0000000100287547 */ /* 0x000fea000b800000 */
[----:B------:R-:W2:Y:S02]  /*01e0*/  LDCU.64 UR6, c[0x0][0x8a8] ;  /* 0x00011500ff0677ac */ /* 0x000ea40008000a00 */
[----:B--2---:R-:W-:-:S04]  /*01f0*/  UISETP.NE.U32.AND UP0, UPT, UR6, URZ, UPT ;  /* 0x000000ff0600728c */ /* 0x004fc8000bf05070 */
[----:B------:R-:W-:-:S09]  /*0200*/  UISETP.NE.AND.EX UP0, UPT, UR7, URZ, UPT, UP0 ;  /* 0x000000ff0700728c */ /* 0x000fd2000bf05300 */
[----:B------:R-:W-:Y:S05]  /*0210*/  BRA.U !UP0, `(.L_x_3) ;  /* 0x0000000108147547 */ /* 0x000fea000b800000 */
[----:B------:R-:W2:Y:S01]  /*0220*/  LDC.64 R2, c[0x0][0x8a8] ;  /* 0x00022a00ff027b82 */ /* 0x000ea20000000a00 */
[----:B------:R-:W2:Y:S02]  /*0230*/  LDCU.64 UR6, c[0x0][0x358] ;  /* 0x00006b00ff0677ac */ /* 0x000ea40008000a00 */
[----:B--2---:R-:W2:Y:S02]  /*0240*/  LDG.E R0, desc[UR6][R2.64] ;  /* 0x0000000602007981 */ /* 0x004ea4000c1e1900 */
[----:B--2---:R-:W-:Y:S01]  /*0250*/  R2UR UR37, R0 ;  /* 0x00000000002572ca */ /* 0x004fe200000e0000 */
[----:B------:R-:W-:-:S14]  /*0260*/  BRA `(.L_x_2) ;  /* 0x0000000000047947 */ /* 0x000fdc0003800000 */
.L_x_3:
[----:B------:R-:W2:Y:S02]  /*0270*/  LDCU UR37, c[0x0][0x8a0] ;  /* 0x00011400ff2577ac */ /* 0x000ea40008000800 */
.L_x_2:
[----:B------:R-:W-:Y:S01]  /*0280*/  IMAD.U32 R0, RZ, RZ, UR20 ;  /* 0x00000014ff007e24 */ /* 0x000fe2000f8e00ff */
[----:B------:R-:W-:Y:S04]  /*0290*/  BSSY.RECONVERGENT B0, `(.L_x_4) ;  /* 0x000000c000007945 */ /* 0x000fe80003800200 */
[C---:B------:R-:W-:Y:S02]  /*02a0*/  ISETP.NE.OR P2, PT, R0.reuse, 0x1, !P1 ;  /* 0x000000010000780c */ /* 0x040fe40004f45670 */
[----:B------:R-:W-:-:S11]  /*02b0*/  ISETP.NE.OR P0, PT, R0, 0x3, !P1 ;  /* 0x000000030000780c */ /* 0x000fd60004f05670 */
[----:B------:R-:W-:Y:S05]  /*02c0*/  @P2 BRA `(.L_x_5) ;  /* 0x0000000000202947 */ /* 0x000fea0003800000 */
[----:B------:R-:W3:Y:S02]  /*02d0*/  LDCU.64 UR6, c[0x0][0x348] ;  /* 0x00006900ff0677ac */ /* 0x000ee40008000a00 */
[----:B---3--:R-:W-:Y:S02]  /*02e0*/  UIADD3 UR8, UP1, UPT, UR6, 0x80, URZ ;  /* 0x0000008006087890 */ /* 0x008fe4000ff3e0ff */
[----:B------:R-:W-:Y:S02]  /*02f0*/  UIADD3 UR6, UP0, UPT, UR6, 0x180, URZ ;  /* 0x0000018006067890 */ /* 0x000fe4000ff1e0ff */
[----:B------:R-:W-:Y:S02]  /*0300*/  UIADD3.X UR9, UPT, UPT, URZ, UR7, URZ, UP1, !UPT ;  /* 0x00000007ff097290 */ /* 0x000fe40008ffe4ff */
[----:B------:R-:W-:-:S07]  /*0310*/  UIADD3.X UR7, UPT, UPT, URZ, UR7, URZ, UP0, !UPT ;  /* 0x00000007ff077290 */ /* 0x000fce00087fe4ff */
[----:B------:R3:W-:Y:S02]  /*0320*/  UTMACCTL.PF [UR8] ;  /* 0x00000000080079b9 */ /* 0x0007e40008040000 */
[----:B------:R3:W-:Y:S02]  /*0330*/  UTMACCTL.PF [UR6] ;  /* 0x00000000060079b9 */ /* 0x0007e40008040000 */
[----:B---3--:R-:W-:Y:S01]  /*0340*/  NOP ;  /* 0x0000000000007918 */ /* 0x008fe20000000000 */
.L_x_5:
[----:B-12---:R-:W-:Y:S05]  /*0350*/  BSYNC.RECONVERGENT B0 ;  /* 0x0000000000007941 */ /* 0x006fea0003800200 */
.L_x_4:
[----:B------:R-:W-:Y:S04]  /*0360*/  BSSY.RECONVERGENT B0, `(.L_x_6) ;  /* 0x000000a000007945 */ /* 0x000fe80003800200 */
[----:B------:R-:W-:Y:S05]  /*0370*/  @P0 BRA `(.L_x_7) ;  /* 0x0000000000200947 */ /* 0x000fea0003800000 */
[----:B------:R-:W1:Y:S02]  /*0380*/  LDCU.64 UR6, c[0x0][0x348] ;  /* 0x00006900ff0677ac */ /* 0x000e640008000a00 */
[----:B-1----:R-:W-:Y:S02]  /*0390*/  UIADD3 UR8, UP1, UPT, UR6, 0x580, URZ ;  /* 0x0000058006087890 */ /* 0x002fe4000ff3e0ff */
[----:B------:R-:W-:Y:S02]  /*03a0*/  UIADD3 UR6, UP0, UPT, UR6, 0x680, URZ ;  /* 0x0000068006067890 */ /* 0x000fe4000ff1e0ff */
[----:B------:R-:W-:Y:S02]  /*03b0*/  UIADD3.X UR9, UPT, UPT, URZ, UR7, URZ, UP1, !UPT ;  /* 0x00000007ff097290 */ /* 0x000fe40008ffe4ff */
[----:B------:R-:W-:-:S07]  /*03c0*/  UIADD3.X UR7, UPT, UPT, URZ, UR7, URZ, UP0, !UPT ;  /* 0x00000007ff077290 */ /* 0x000fce00087fe4ff */
[----:B------:R1:W-:Y:S02]  /*03d0*/  UTMACCTL.PF [UR8] ;  /* 0x00000000080079b9 */ /* 0x0003e40008040000 */
[----:B------:R1:W-:Y:S02]  /*03e0*/  UTMACCTL.PF [UR6] ;  /* 0x00000000060079b9 */ /* 0x0003e40008040000 */
[----:B-1----:R-:W-:Y:S01]  /*03f0*/  NOP ;  /* 0x0000000000007918 */ /* 0x002fe20000000000 */
.L_x_7:
[----:B------:R-:W-:Y:S05]  /*0400*/  BSYNC.RECONVERGENT B0 ;  /* 0x0000000000007941 */ /* 0x000fea0003800200 */
.L_x_6:
[----:B------:R-:W1:Y:S01]  /*0410*/  LDCU.64 UR6, c[0x0][0x888] ;  /* 0x00011100ff0677ac */ /* 0x000e620008000a00 */
[----:B------:R-:W-:Y:S02]  /*0420*/  UISETP.EQ.U32.AND UP1, UPT, UR10, URZ, UPT ;  /* 0x000000ff0a00728c */ /* 0x000fe4000bf22070 */
[----:B------:R-:W-:Y:S02]  /*0430*/  UPLOP3.LUT UP4, UPT, UPT, UPT, UPT, 0x80, 0x8 ;  /* 0x000000000008789c */ /* 0x000fe40003f8f070 */
[----:B-1----:R-:W-:-:S04]  /*0440*/  UISETP.NE.U32.AND UP0, UPT, UR6, URZ, UPT ;  /* 0x000000ff0600728c */ /* 0x002fc8000bf05070 */
[----:B------:R-:W-:-:S04]  /*0450*/  UISETP.NE.AND.EX UP2, UPT, UR7, URZ, UPT, UP0 ;  /* 0x000000ff0700728c */ /* 0x000fc8000bf45300 */
[----:B------:R-:W-:-:S04]  /*0460*/  UISETP.EQ.OR.EX UP3, UPT, UR11, URZ, !UP2, UP1 ;  /* 0x000000ff0b00728c */ /* 0x000fc8000d762710 */
[----:B------:R-:W-:-:S05]  /*0470*/  UP2UR UR56, UPR, URZ, 0x8 ;  /* 0x00000008ff387883 */ /* 0x000fca0008000000 */
[----:B------:R-:W-:Y:S07]  /*0480*/  BRA.U !UP3, `(.L_x_8) ;  /* 0x000000010b207547 */ /* 0x000fee000b800000 */
[----:B------:R-:W-:Y:S01]  /*0490*/  UISETP.NE.U32.AND UP1, UPT, UR10, URZ, UPT ;  /* 0x000000ff0a00728c */ /* 0x000fe2000bf25070 */
[----:B------:R-:W-:Y:S01]  /*04a0*/  FSETP.NEU.AND P0, PT, RZ, UR45, PT ;  /* 0x0000002dff007c0b */ /* 0x000fe2000bf0d000 */
[----:B------:R-:W-:Y:S02]  /*04b0*/  USEL UR4, URZ, 0xffffffff, UP2 ;  /* 0xffffffffff047887 */ /* 0x000fe40009000000 */
[----:B------:R-:W-:-:S10]  /*04c0*/  UISETP.NE.AND.EX UP1, UPT, UR11, URZ, UPT, UP1 ;  /* 0x000000ff0b00728c */ /* 0x000fd4000bf25310 */
[----:B------:R-:W-:Y:S01]  /*04d0*/  VOTEU.ANY UP0, P0 ;  /* 0x0000000000ff7886 */ /* 0x000fe20000000100 */
[----:B------:R-:W-:-:S04]  /*04e0*/  @!UP1 USEL UR4, URZ, 0xffffffff, UP0 ;  /* 0xffffffffff049887 */ /* 0x000fc80008000000 */
[----:B------:R-:W-:-:S04]  /*04f0*/  ULOP3.LUT UR4, UR4, 0x1, URZ, 0xc0, !UPT ;  /* 0x0000000104047892 */ /* 0x000fc8000f8ec0ff */
[----:B------:R-:W-:-:S11]  /*0500*/  UISETP.NE.U32.AND UP4, UPT, UR4, 0x1, UPT ;  /* 0x000000010400788c */ /* 0x000fd6000bf85070 */
.L_x_8:
[----:B------:R-:W1:Y:S01]  /*0510*/  SHFL.IDX PT, R0, R227, RZ, 0x1f ;  /* 0x00001fffe3007589 */ /* 0x000e6200000e0000 */
[----:B------:R-:W-:-:S04]  /*0520*/  UISETP.NE.AND UP0, UPT, UR20, 0x2, UPT ;  /* 0x000000021400788c */ /* 0x000fc8000bf05270 */
[----:B------:R-:W-:Y:S02]  /*0530*/  UISETP.EQ.AND UP1, UPT, UR47, URZ, !UP0 ;  /* 0x000000ff2f00728c */ /* 0x000fe4000c722270 */
[----:B------:R-:W-:-:S04]  /*0540*/  USEL UR44, URZ, 0x1, UP0 ;  /* 0x00000001ff2c7887 */ /* 0x000fc80008000000 */
[----:B------:R-:W-:Y:S02]  /*0550*/  PLOP3.LUT P3, PT, P1, PT, UP1, 0x80, 0x8 ;  /* 0x000000000008781c */ /* 0x000fe40000f6f018 */
[----:B-1----:R-:W-:-:S13]  /*0560*/  ISETP.NE.AND P0, PT, R0, RZ, PT ;  /* 0x000000ff0000720c */ /* 0x002fda0003f05270 */
[----:B------:R-:W-:Y:S05]  /*0570*/  @P0 BRA `(.L_x_9) ;  /* 0x0000000000640947 */ /* 0x000fea0003800000 */
[----:B------:R-:W-:Y:S01]  /*0580*/  UMOV UR4, 0x400 ;  /* 0x0000040000047882 */ /* 0x000fe20000000000 */
[----:B------:R-:W-:Y:S01]  /*0590*/  UMOV UR6, 0x1 ;  /* 0x0000000100067882 */ /* 0x000fe20000000000 */
[----:B------:R-:W-:Y:S02]  /*05a0*/  ULEA UR4, UR5, UR4, 0x18 ;  /* 0x0000000405047291 */ /* 0x000fe4000f8ec0ff */
[----:B------:R-:W-:-:S04]  /*05b0*/  UIADD3 UR6, UPT, UPT, -UR6, 0x100000, URZ ;  /* 0x0010000006067890 */ /* 0x000fc8000fffe1ff */
[----:B------:R-:W-:Y:S02]  /*05c0*/  USHF.L.U32 UR7, UR6, 0xb, URZ ;  /* 0x0000000b06077899 */ /* 0x000fe400080006ff */
[----:B------:R-:W-:Y:S01]  /*05d0*/  USHF.L.U32 UR6, UR6, 0x1, URZ ;  /* 0x0000000106067899 */ /* 0x000fe200080006ff */
[----:B------:R-:W-:Y:S01]  /*05e0*/  ELECT P0, URZ, PT ;  /* 0x0000000000ff782f */ /* 0x000fe20003800000 */
[----:B------:R-:W1:Y:S10]  /*05f0*/  FENCE.VIEW.ASYNC.S ;  /* 0x00000000000073c6 */ /* 0x000e740000000000 */
[----:B-1----:R1:W2:Y:S01]  /*0600*/  SYNCS.EXCH.64 URZ, [UR4], UR6 ;  /* 0x0000000604ff75b2 */ /* 0x0022a20008000100 */
[----:B------:R1:W3:Y:S01]  /*0610*/  SYNCS.EXCH.64 URZ, [UR4+0x40], UR6 ;  /* 0x0000400604ff75b2 */ /* 0x0002e20008000100 */
[----:B------:R1:W4:Y:S01]  /*0620*/  SYNCS.EXCH.64 URZ, [UR4+0x8], UR6 ;  /* 0x0000080604ff75b2 */ /* 0x0003220008000100 */
[----:B------:R1:W1:Y:S01]  /*0630*/  SYNCS.EXCH.64 URZ, [UR4+0x48], UR6 ;  /* 0x0000480604ff75b2 */ /* 0x0002620008000100 */
        /* <DEDUP_REMOVED lines=12> */
[----:B------:R-:W-:Y:S01]  /*0700*/  NOP ;  /* 0x0000000000007918 */ /* 0x000fe20000000000 */
.L_x_9:
[----:B------:R-:W5:Y:S01]  /*0710*/  SHFL.IDX PT, R0, R227, RZ, 0x1f ;  /* 0x00001fffe3007589 */ /* 0x000f6200000e0000 */
[----:B------:R-:W-:Y:S01]  /*0720*/  NOP ;  /* 0x0000000000007918 */ /* 0x000fe20000000000 */
[----:B-----5:R-:W-:-:S13]  /*0730*/  ISETP.NE.AND P0, PT, R0, 0x1, PT ;  /* 0x000000010000780c */ /* 0x020fda0003f05270 */
[----:B------:R-:W-:Y:S05]  /*0740*/  @P0 BRA `(.L_x_10) ;  /* 0x00000000003c0947 */ /* 0x000fea0003800000 */
[----:B-1----:R-:W-:Y:S01]  /*0750*/  UMOV UR4, 0x400 ;  /* 0x0000040000047882 */ /* 0x002fe20000000000 */
[----:B------:R-:W-:Y:S01]  /*0760*/  UMOV UR8, 0x20 ;  /* 0x0000002000087882 */ /* 0x000fe20000000000 */
[----:B------:R-:W-:Y:S01]  /*0770*/  UMOV UR6, 0x80 ;  /* 0x0000008000067882 */ /* 0x000fe20000000000 */
[----:B------:R-:W-:Y:S02]  /*0780*/  ULEA UR4, UR5, UR4, 0x18 ;  /* 0x0000000405047291 */ /* 0x000fe4000f8ec0ff */
[----:B------:R-:W-:-:S04]  /*0790*/  UIADD3 UR8, UPT, UPT, -UR8, 0x100000, URZ ;  /* 0x0010000008087890 */ /* 0x000fc8000fffe1ff */
[----:B------:R-:W-:Y:S02]  /*07a0*/  USHF.L.U32 UR9, UR8, 0xb, URZ ;  /* 0x0000000b08097899 */ /* 0x000fe400080006ff */
[----:B------:R-:W-:Y:S02]  /*07b0*/  USHF.L.U32 UR8, UR8, 0x1, URZ ;  /* 0x0000000108087899 */ /* 0x000fe400080006ff */
[----:B------:R-:W-:-:S04]  /*07c0*/  UIADD3 UR6, UPT, UPT, -UR6, 0x100000, URZ ;  /* 0x0010000006067890 */ /* 0x000fc8000fffe1ff */
[----:B------:R-:W-:Y:S02]  /*07d0*/  USHF.L.U32 UR7, UR6, 0xb, URZ ;  /* 0x0000000b06077899 */ /* 0x000fe400080006ff */
[----:B------:R-:W-:Y:S01]  /*07e0*/  USHF.L.U32 UR6, UR6, 0x1, URZ ;  /* 0x0000000106067899 */ /* 0x000fe200080006ff */
[----:B------:R-:W-:Y:S01]  /*07f0*/  ELECT P0, URZ, PT ;  /* 0x0000000000ff782f */ /* 0x000fe20003800000 */
[----:B------:R-:W1:Y:S02]  /*0800*/  FENCE.VIEW.ASYNC.S ;  /* 0x00000000000073c6 */ /* 0x000e640000000000 */
[----:B-1----:R1:W1:Y:S08]  /*0810*/  SYNCS.EXCH.64 URZ, [UR4+0x80], UR8 ;  /* 0x0000800804ff75b2 */ /* 0x0022700008000100 */
[----:B------:R1:W1:Y:S01]  /*0820*/  SYNCS.EXCH.64 URZ, [UR4+0x88], UR6 ;  /* 0x0000880604ff75b2 */ /* 0x0002620008000100 */
[----:B------:R-:W-:Y:S01]  /*0830*/  NOP ;  /* 0x0000000000007918 */ /* 0x000fe20000000000 */
.L_x_10:
[----:B------:R-:W5:Y:S01]  /*0840*/  SHFL.IDX PT, R0, R227, RZ, 0x1f ;  /* 0x00001fffe3007589 */ /* 0x000f6200000e0000 */
[----:B------:R-:W-:Y:S01]  /*0850*/  NOP ;  /* 0x0000000000007918 */ /* 0x000fe20000000000 */
[----:B-----5:R-:W-:-:S13]  /*0860*/  ISETP.NE.AND P0, PT, R0, 0x3, PT ;  /* 0x000000030000780c */ /* 0x020fda0003f05270 */
[----:B------:R-:W-:Y:S05]  /*0870*/  @P0 BRA `(.L_x_11) ;  /* 0x00000000002c0947 */ /* 0x000fea0003800000 */
[----:B-1----:R-:W-:Y:S01]  /*0880*/  UMOV UR4, 0x400 ;  /* 0x0000040000047882 */ /* 0x002fe20000000000 */
[----:B------:R-:W-:Y:S01]  /*0890*/  UMOV UR6, 0x20 ;  /* 0x0000002000067882 */ /* 0x000fe20000000000 */
[----:B------:R-:W-:Y:S02]  /*08a0*/  ULEA UR4, UR5, UR4, 0x18 ;  /* 0x0000000405047291 */ /* 0x000fe4000f8ec0ff */
[----:B------:R-:W-:-:S04]  /*08b0*/  UIADD3 UR6, UPT, UPT, -UR6, 0x100000, URZ ;  /* 0x0010000006067890 */ /* 0x000fc8000fffe1ff */
[----:B------:R-:W-:Y:S02]  /*08c0*/  USHF.L.U32 UR7, UR6, 0xb, URZ ;  /* 0x0000000b06077899 */ /* 0x000fe400080006ff */
[----:B------:R-:W-:Y:S01]  /*08d0*/  USHF.L.U32 UR6, UR6, 0x1, URZ ;  /* 0x0000000106067899 */ /* 0x000fe200080006ff */
[----:B------:R-:W-:Y:S01]  /*08e0*/  ELECT P0, URZ, PT ;  /* 0x0000000000ff782f */ /* 0x000fe20003800000 */
[----:B------:R-:W1:Y:S10]  /*08f0*/  FENCE.VIEW.ASYNC.S ;  /* 0x00000000000073c6 */ /* 0x000e740000000000 */
[----:B-1----:R1:W1:Y:S01]  /*0900*/  SYNCS.EXCH.64 URZ, [UR4+0x90], UR6 ;  /* 0x0000900604ff75b2 */ /* 0x0022620008000100 */
[----:B------:R1:W1:Y:S01]  /*0910*/  SYNCS.EXCH.64 URZ, [UR4+0x98], UR6 ;  /* 0x0000980604ff75b2 */ /* 0x0002620008000100 */
[----:B------:R-:W-:Y:S01]  /*0920*/  NOP ;  /* 0x0000000000007918 */ /* 0x000fe20000000000 */
.L_x_11:
[----:B------:R-:W5:Y:S01]  /*0930*/  SHFL.IDX PT, R0, R227, RZ, 0x1f ;  /* 0x00001fffe3007589 */ /* 0x000f6200000e0000 */
[----:B------:R-:W-:Y:S01]  /*0940*/  NOP ;  /* 0x0000000000007918 */ /* 0x000fe20000000000 */
[----:B-----5:R-:W-:-:S13]  /*0950*/  ISETP.NE.AND P0, PT, R0, 0x4, PT ;  /* 0x000000040000780c */ /* 0x020fda0003f05270 */
[----:B------:R-:W-:Y:S05]  /*0960*/  @P0 BRA `(.L_x_12) ;  /* 0x0000000000480947 */ /* 0x000fea0003800000 */
[----:B-1----:R-:W-:Y:S01]  /*0970*/  UMOV UR6, 0x1e0 ;  /* 0x000001e000067882 */ /* 0x002fe20000000000 */
[----:B------:R-:W-:Y:S01]  /*0980*/  UMOV UR4, 0x400 ;  /* 0x0000040000047882 */ /* 0x000fe20000000000 */
[----:B------:R-:W-:Y:S01]  /*0990*/  USEL UR6, UR6, 0x1a0, UP4 ;  /* 0x000001a006067887 */ /* 0x000fe2000a000000 */
        /* <DEDUP_REMOVED lines=12> */
[----:B------:R1:W1:Y:S01]  /*0a60*/  SYNCS.EXCH.64 URZ, [UR4+0xa8], UR8 ;  /* 0x0000a80804ff75b2 */ /* 0x0002620008000100 */
[----:B------:R1:W1:Y:S01]  /*0a70*/  SYNCS.EXCH.64 URZ, [UR4+0xb8], UR6 ;  /* 0x0000b80604ff75b2 */ /* 0x0002620008000100 */
[----:B------:R-:W-:Y:S01]  /*0a80*/  NOP ;  /* 0x0000000000007918 */ /* 0x000fe20000000000 */
.L_x_12:
        /* <DEDUP_REMOVED lines=25> */
.L_x_13:
[----:B------:R-:W5:Y:S01]  /*0c20*/  SHFL.IDX PT, R0, R227, RZ, 0x1f ;  /* 0x00001fffe3007589 */ /* 0x000f6200000e0000 */
[----:B------:R-:W-:Y:S01]  /*0c30*/  ISETP.NE.OR P1, PT, RZ, UR20, !P1 ;  /* 0x00000014ff007c0c */ /* 0x000fe2000cf25670 */
        /* <DEDUP_REMOVED lines=13> */
[----:B------:R1:W1:Y:S01]  /*0d10*/  SYNCS.EXCH.64 URZ, [UR4+0x108], UR6 ;  /* 0x0001080604ff75b2 */ /* 0x0002620008000100 */
[----:B------:R1:W1:Y:S01]  /*0d20*/  SYNCS.EXCH.64 URZ, [UR4+0x118], UR6 ;  /* 0x0001180604ff75b2 */ /* 0x0002620008000100 */
[----:B------:R-:W-:Y:S01]  /*0d30*/  NOP ;  /* 0x0000000000007918 */ /* 0x000fe20000000000 */
.L_x_14:
[----:B------:R-:W-:Y:S01]  /*0d40*/  VOTEU.ALL UP0, P1 ;  /* 0x0000000000ff7886 */ /* 0x000fe20000800000 */
[----:B-1----:R-:W-:Y:S01]  /*0d50*/  UMOV UR6, 0x20 ;  /* 0x0000002000067882 */ /* 0x002fe20000000000 */
[----:B------:R-:W1:Y:S01]  /*0d60*/  LDCU UR8, c[0x0][0x36c] ;  /* 0x00006d80ff0877ac */ /* 0x000e620008000800 */
[----:B------:R-:W-:Y:S01]  /*0d70*/  NOP ;  /* 0x0000000000007918 */ /* 0x000fe20000000000 */
[----:B------:R-:W-:Y:S01]  /*0d80*/  LOP3.LUT R225, R234, 0x1f, RZ, 0xc0, !PT ;  /* 0x0000001feae17812 */ /* 0x000fe200078ec0ff */
[----:B------:R-:W-:Y:S01]  /*0d90*/  @!UP0 UMOV UR4, 0x400 ;  /* 0x0000040000048882 */ /* 0x000fe20000000000 */
[----:B------:R-:W-:-:S04]  /*0da0*/  @!UP0 UIADD3 UR6, UPT, UPT, -UR6, 0x100000, URZ ;  /* 0x0010000006068890 */ /* 0x000fc8000fffe1ff */
[----:B------:R-:W-:Y:S02]  /*0db0*/  @!UP0 USHF.L.U32 UR7, UR6, 0xb, URZ ;  /* 0x0000000b06078899 */ /* 0x000fe400080006ff */
[----:B------:R-:W-:Y:S02]  /*0dc0*/  @!UP0 USHF.L.U32 UR6, UR6, 0x1, URZ ;  /* 0x0000000106068899 */ /* 0x000fe400080006ff */
[----:B------:R-:W-:Y:S01]  /*0dd0*/  @!UP0 ULEA UR4, UR5, UR4, 0x18 ;  /* 0x0000000405048291 */ /* 0x000fe2000f8ec0ff */
[----:B------:R-:W-:Y:S01]  /*0de0*/  VOTEU.ALL UP0, P1 ;  /* 0x0000000000ff7886 */ /* 0x000fe20000800000 */
[----:B------:R-:W-:Y:S02]  /*0df0*/  UISETP.NE.AND UP5, UPT, UR20, URZ, UPT ;  /* 0x000000ff1400728c */ /* 0x000fe4000bfa5270 */
[----:B-1----:R-:W-:Y:S01]  /*0e00*/  UISETP.EQ.U32.AND UP6, UPT, UR8, 0x1, UPT ;  /* 0x000000010800788c */ /* 0x002fe2000bfc2070 */
[----:B------:R-:W1:Y:S07]  /*0e10*/  FENCE.VIEW.ASYNC.S ;  /* 0x00000000000073c6 */ /* 0x000e6e0000000000 */
[----:B-1----:R1:W1:Y:S01]  /*0e20*/  @!UP0 SYNCS.EXCH.64 URZ, [UR4+0x120], UR6 ;  /* 0x0001200604ff85b2 */ /* 0x0022620008000100 */
[----:B------:R-:W-:Y:S05]  /*0e30*/  BRA.U !UP6, `(.L_x_15) ;  /* 0x000000010e087547 */ /* 0x000fea000b800000 */
[----:B-1234-:R-:W-:Y:S01]  /*0e40*/  UCGABAR_ARV ;  /* 0x00000000000079c7 */ /* 0x01efe20008000000 */
[----:B------:R-:W-:Y:S05]  /*0e50*/  BRA `(.L_x_16) ;  /* 0x0000000000047947 */ /* 0x000fea0003800000 */
.L_x_15:
[----:B-1234-:R-:W-:Y:S01]  /*0e60*/  NOP ;  /* 0x0000000000007918 */ /* 0x01efe20000000000 */
.L_x_16:
[----:B------:R-:W1:Y:S01]  /*0e70*/  S2UR UR23, SR_CTAID.X ;  /* 0x00000000001779c3 */ /* 0x000e620000002500 */
[----:B------:R-:W-:-:S05]  /*0e80*/  CS2R.32 R233, SR_CgaSize ;  /* 0x0000000000e97805 */ /* 0x000fca0000008a00 */
[----:B------:R-:W-:-:S05]  /*0e90*/  IMAD R233, R233, -0xa0, RZ ;  /* 0xffffff60e9e97824 */ /* 0x000fca00078e02ff */
[----:B------:R-:W-:-:S14]  /*0ea0*/  R2UR UR6, R233 ;  /* 0x00000000e90672ca */ /* 0x000fdc00000e0000 */
[----:B------:R-:W2:Y:S01]  /*0eb0*/  LDCU UR6, c[0x0][UR6+0x2b0] ;  /* 0x00005600060677ac */ /* 0x000ea20008000800 */
[----:B------:R-:W-:-:S05]  /*0ec0*/  CS2R.32 R233, SR_CgaSize ;  /* 0x0000000000e97805 */ /* 0x000fca0000008a00 */
[----:B------:R-:W-:-:S05]  /*0ed0*/  IMAD R233, R233, -0xa0, RZ ;  /* 0xffffff60e9e97824 */ /* 0x000fca00078e02ff */
[----:B------:R-:W-:-:S14]  /*0ee0*/  R2UR UR4, R233 ;  /* 0x00000000e90472ca */ /* 0x000fdc00000e0000 */
[----:B------:R-:W3:Y:S01]  /*0ef0*/  LDCU UR4, c[0x0][UR4+0x2b4] ;  /* 0x00005680040477ac */ /* 0x000ee20008000800 */
[----:B------:R-:W4:Y:S01]  /*0f00*/  S2UR UR8, SR_CTAID.Y ;  /* 0x00000000000879c3 */ /* 0x000f220000002600 */
[----:B------:R-:W-:-:S05]  /*0f10*/  CS2R.32 R233, SR_CgaSize ;  /* 0x0000000000e97805 */ /* 0x000fca0000008a00 */
[----:B------:R-:W-:-:S05]  /*0f20*/  IMAD R233, R233, -0xa0, RZ ;  /* 0xffffff60e9e97824 */ /* 0x000fca00078e02ff */
[----:B------:R-:W-:-:S14]  /*0f30*/  R2UR UR9, R233 ;  /* 0x00000000e90972ca */ /* 0x000fdc00000e0000 */
[----:B------:R-:W5:Y:S01]  /*0f40*/  LDCU UR9, c[0x0][UR9+0x2a0] ;  /* 0x00005400090977ac */ /* 0x000f620008000800 */
[----:B------:R-:W-:-:S05]  /*0f50*/  CS2R.32 R233, SR_CgaSize ;  /* 0x0000000000e97805 */ /* 0x000fca0000008a00 */
[----:B------:R-:W-:-:S05]  /*0f60*/  IMAD R233, R233, -0xa0, RZ ;  /* 0xffffff60e9e97824 */ /* 0x000fca00078e02ff */
[----:B------:R-:W-:-:S14]  /*0f70*/  R2UR UR10, R233 ;  /* 0x00000000e90a72ca */ /* 0x000fdc00000e0000 */
[----:B------:R-:W5:Y:S01]  /*0f80*/  LDCU UR10, c[0x0][UR10+0x2a4] ;  /* 0x000054800a0a77ac */ /* 0x000f620008000800 */
[----:B------:R-:W5:Y:S01]  /*0f90*/  S2UR UR36, SR_CTAID.Z ;  /* 0x00000000002479c3 */ /* 0x000f620000002700 */
[----:B------:R-:W3:Y:S01]  /*0fa0*/  LDCU UR21, c[0x0][0xb24] ;  /* 0x00016480ff1577ac */ /* 0x000ee20008000800 */
[----:B------:R-:W5:Y:S01]  /*0fb0*/  LDCU UR41, c[0x0][0xb24] ;  /* 0x00016480ff2977ac */ /* 0x000f620008000800 */
[----:B-1----:R-:W-:Y:S01]  /*0fc0*/  I2FP.F32.U32 R2, UR23 ;  /* 0x0000001700027c45 */ /* 0x002fe20008201000 */
[----:B------:R-:W1:Y:S04]  /*0fd0*/  LDCU UR24, c[0x0][0xb30] ;  /* 0x00016600ff1877ac */ /* 0x000e680008000800 */
[----:B--2---:R-:W-:Y:S01]  /*0fe0*/  FMUL R2, R2, UR6 ;  /* 0x0000000602027c20 */ /* 0x004fe20008400000 */
[----:B------:R-:W-:Y:S01]  /*0ff0*/  UMOV UR49, UR23 ;  /* 0x0000001700317c82 */ /* 0x000fe20008000000 */
[----:B----4-:R-:W-:Y:S01]  /*1000*/  I2FP.F32.U32 R0, UR8 ;  /* 0x0000000800007c45 */ /* 0x010fe20008201000 */
[----:B------:R-:W-:-:S03]  /*1010*/  UMOV UR50, UR8 ;  /* 0x0000000800327c82 */ /* 0x000fc60008000000 */
[----:B------:R-:W2:Y:S01]  /*1020*/  F2I.U32.TRUNC.NTZ R2, R2 ;  /* 0x0000000200027305 */ /* 0x000ea2000020f000 */
[----:B---3--:R-:W-:Y:S01]  /*1030*/  UISETP.GE.AND UP1, UPT, UR21, 0x1, UPT ;  /* 0x000000011500788c */ /* 0x008fe2000bf26270 */
[----:B------:R-:W-:-:S06]  /*1040*/  FMUL R0, R0, UR4 ;  /* 0x0000000400007c20 */ /* 0x000fcc0008400000 */
[----:B------:R-:W3:Y:S01]  /*1050*/  F2I.U32.TRUNC.NTZ R0, R0 ;  /* 0x0000000000007305 */ /* 0x000ee2000020f000 */
[----:B--2---:R-:W-:Y:S02]  /*1060*/  R2UR UR4, R2 ;  /* 0x00000000020472ca */ /* 0x004fe400000e0000 */
[----:B------:R-:W-:Y:S02]  /*1070*/  PRMT R2, RZ, 0x7610, R2 ;  /* 0x00007610ff027816 */ /* 0x000fe40000000002 */
[----:B---3--:R-:W-:Y:S02]  /*1080*/  R2UR UR7, R0 ;  /* 0x00000000000772ca */ /* 0x008fe400000e0000 */
[----:B------:R-:W-:-:S07]  /*1090*/  PRMT R0, RZ, 0x7610, R0 ;  /* 0x00007610ff007816 */ /* 0x000fce0000000000 */
[----:B------:R-:W-:-:S04]  /*10a0*/  UIADD3 UR6, UPT, UPT, -UR4, URZ, URZ ;  /* 0x000000ff04067290 */ /* 0x000fc8000fffe1ff */
[----:B-----5:R-:W-:Y:S02]  /*10b0*/  UIMAD UR6, UR9, UR6, UR23 ;  /* 0x00000006090672a4 */ /* 0x020fe4000f8e0217 */
[----:B------:R-:W-:-:S04]  /*10c0*/  UIADD3 UR4, UPT, UPT, -UR7, URZ, URZ ;  /* 0x000000ff07047290 */ /* 0x000fc8000fffe1ff */
[----:B------:R-:W-:Y:S01]  /*10d0*/  IMAD.U32 R233, RZ, RZ, UR6 ;  /* 0x00000006ffe97e24 */ /* 0x000fe2000f8e00ff */
[----:B------:R-:W-:-:S06]  /*10e0*/  UIMAD UR4, UR10, UR4, UR8 ;  /* 0x000000040a0472a4 */ /* 0x000fcc000f8e0208 */
[----:B------:R-:W-:Y:S01]  /*10f0*/  IMAD.U32 R232, RZ, RZ, UR4 ;  /* 0x00000004ffe87e24 */ /* 0x000fe2000f8e00ff */
[----:B-1----:R-:W-:Y:S06]  /*1100*/  BRA.U UP5, `(.L_x_17) ;  /* 0x0000000105307547 */ /* 0x002fec000b800000 */
[----:B------:R-:W-:Y:S01]  /*1110*/  R2UR UR6, R232 ;  /* 0x00000000e80672ca */ /* 0x000fe200000e0000 */
[----:B------:R-:W-:Y:S01]  /*1120*/  UMOV UR8, 0x3 ;  /* 0x0000000300087882 */ /* 0x000fe20000000000 */
[----:B------:R-:W-:-:S11]  /*1130*/  R2UR UR4, R233 ;  /* 0x00000000e90472ca */ /* 0x000fd600000e0000 */
[----:B------:R-:W-:-:S04]  /*1140*/  UISETP.NE.AND UP0, UPT, UR6, URZ, UPT ;  /* 0x000000ff0600728c */ /* 0x000fc8000bf05270 */
[----:B------:R-:W-:Y:S02]  /*1150*/  UISETP.LT.U32.OR UP0, UPT, UR4, 0x2, !UP0 ;  /* 0x000000020400788c */ /* 0x000fe4000c701470 */
[----:B------:R-:W-:Y:S02]  /*1160*/  ULOP3.LUT UR4, UR4, 0xfffffffe, URZ, 0xc0, !UPT ;  /* 0xfffffffe04047892 */ /* 0x000fe4000f8ec0ff */
[----:B------:R-:W-:Y:S02]  /*1170*/  USEL UR7, URZ, 0x1, !UP0 ;  /* 0x00000001ff077887 */ /* 0x000fe4000c000000 */
[----:B------:R-:W-:Y:S02]  /*1180*/  USEL UR6, URZ, 0x2, !UP0 ;  /* 0x00000002ff067887 */ /* 0x000fe4000c000000 */
[----:B------:R-:W-:Y:S02]  /*1190*/  USHF.L.U32 UR4, UR8, UR4, URZ ;  /* 0x0000000408047299 */ /* 0x000fe400080006ff */
[----:B------:R-:W-:-:S04]  /*11a0*/  UIADD3 UR6, UPT, UPT, UR7, UR6, URZ ;  /* 0x0000000607067290 */ /* 0x000fc8000fffe0ff */
[----:B------:R-:W-:Y:S02]  /*11b0*/  IMAD.U32 R0, RZ, RZ, UR4 ;  /* 0x00000004ff007e24 */ /* 0x000fe4000f8e00ff */
[----:B------:R-:W-:Y:S02]  /*11c0*/  IMAD.U32 R2, RZ, RZ, UR6 ;  /* 0x00000006ff027e24 */ /* 0x000fe4000f8e00ff */
.L_x_17:
[----:B------:R-:W-:Y:S05]  /*11d0*/  BRA.U !UP1, `(.L_x_18) ;  /* 0x0000000109d07547 */ /* 0x000fea000b800000 */
[----:B------:R-:W1:Y:S01]  /*11e0*/  LDCU.128 UR12, c[0x0][0xb10] ;  /* 0x00016200ff0c77ac */ /* 0x000e620008000c00 */
[----:B------:R-:W2:Y:S01]  /*11f0*/  LDCU UR7, c[0x0][0x370] ;  /* 0x00006e00ff0777ac */ /* 0x000ea20008000800 */
[----:B------:R-:W3:Y:S01]  /*1200*/  LDCU UR8, c[0x0][0x374] ;  /* 0x00006e80ff0877ac */ /* 0x000ee20008000800 */
[----:B------:R-:W4:Y:S01]  /*1210*/  LDCU UR22, c[0x0][0xb0c] ;  /* 0x00016180ff1677ac */ /* 0x000f220008000800 */
[----:B------:R-:W5:Y:S01]  /*1220*/  LDCU UR9, c[0x0][0xb20] ;  /* 0x00016400ff0977ac */ /* 0x000f620008000800 */
[----:B-1----:R-:W-:Y:S01]  /*1230*/  UIMAD.WIDE.U32 UR16, UR23, UR12, URZ ;  /* 0x0000000c171072a5 */ /* 0x002fe2000f8e00ff */
[----:B------:R-:W1:Y:S01]  /*1240*/  LDCU.64 UR10, c[0x0][0xb28] ;  /* 0x00016500ff0a77ac */ /* 0x000e620008000a00 */
[----:B------:R-:W-:-:S05]  /*1250*/  UISETP.NE.AND UP3, UPT, UR14, 0x1, UPT ;  /* 0x000000010e00788c */ /* 0x000fca000bf65270 */
[----:B------:R-:W-:Y:S01]  /*1260*/  UMOV UR4, UR17 ;  /* 0x0000001100047c82 */ /* 0x000fe20008000000 */
[----:B---3--:R-:W-:Y:S02]  /*1270*/  UIMAD.WIDE.U32 UR16, UR8, UR15, URZ ;  /* 0x0000000f081072a5 */ /* 0x008fe4000f8e00ff */
[----:B----4-:R-:W-:Y:S02]  /*1280*/  UISETP.NE.AND UP0, UPT, UR22, 0x1, UPT ;  /* 0x000000011600788c */ /* 0x010fe4000bf05270 */
[----:B--2---:R-:W-:Y:S02]  /*1290*/  UIMAD.WIDE.U32 UR18, UR7, UR12, URZ ;  /* 0x0000000c071272a5 */ /* 0x004fe4000f8e00ff */
[----:B------:R-:W-:Y:S01]  /*12a0*/  UISETP.NE.AND UP1, UPT, UR21, 0x1, UPT ;  /* 0x000000011500788c */ /* 0x000fe2000bf25270 */
[----:B------:R-:W-:Y:S01]  /*12b0*/  UMOV UR16, UR17 ;  /* 0x0000001100107c82 */ /* 0x000fe20008000000 */
[----:B------:R-:W-:Y:S02]  /*12c0*/  USHF.R.U32.HI UR4, URZ, UR13, UR4 ;  /* 0x0000000dff047299 */ /* 0x000fe40008011604 */
[----:B-----5:R-:W-:Y:S01]  /*12d0*/  @UP3 USHF.R.U32.HI UR8, URZ, UR9, UR16 ;  /* 0x00000009ff083299 */ /* 0x020fe20008011610 */
[----:B------:R-:W-:Y:S01]  /*12e0*/  UMOV UR18, UR19 ;  /* 0x0000001300127c82 */ /* 0x000fe20008000000 */
[----:B------:R-:W-:-:S02]  /*12f0*/  UIMAD.WIDE.U32 UR16, UR50, UR15, URZ ;  /* 0x0000000f321072a5 */ /* 0x000fc4000f8e00ff */
[----:B------:R-:W-:Y:S02]  /*1300*/  @UP0 USHF.R.U32.HI UR7, URZ, UR13, UR18 ;  /* 0x0000000dff070299 */ /* 0x000fe40008011612 */
[----:B-1----:R-:W-:Y:S02]  /*1310*/  UIMAD.WIDE.U32 UR12, UR8, UR10, URZ ;  /* 0x0000000a080c72a5 */ /* 0x002fe4000f8e00ff */
[----:B------:R-:W-:Y:S02]  /*1320*/  UIMAD.WIDE.U32 UR18, UR7, UR10, URZ ;  /* 0x0000000a071272a5 */ /* 0x000fe4000f8e00ff */
[----:B------:R-:W-:-:S03]  /*1330*/  USEL UR6, UR23, UR4, !UP0 ;  /* 0x0000000417067287 */ /* 0x000fc6000c000000 */
[----:B------:R-:W-:Y:S01]  /*1340*/  UMOV UR4, UR17 ;  /* 0x0000001100047c82 */ /* 0x000fe20008000000 */
[----:B------:R-:W-:Y:S01]  /*1350*/  UMOV UR12, UR13 ;  /* 0x0000000d000c7c82 */ /* 0x000fe20008000000 */
[----:B------:R-:W-:Y:S02]  /*1360*/  USHF.R.U32.HI UR4, URZ, UR9, UR4 ;  /* 0x00000009ff047299 */ /* 0x000fe40008011604 */
[----:B------:R-:W-:Y:S01]  /*1370*/  @UP1 USHF.R.U32.HI UR8, URZ, UR11, UR12 ;  /* 0x0000000bff081299 */ /* 0x000fe2000801160c */
[----:B------:R-:W-:Y:S01]  /*1380*/  UMOV UR18, UR19 ;  /* 0x0000001300127c82 */ /* 0x000fe20008000000 */
[----:B------:R-:W-:Y:S02]  /*1390*/  USEL UR4, UR50, UR4, !UP3 ;  /* 0x0000000432047287 */ /* 0x000fe4000d800000 */
[----:B------:R-:W-:Y:S02]  /*13a0*/  @UP1 USHF.R.U32.HI UR7, URZ, UR11, UR18 ;  /* 0x0000000bff071299 */ /* 0x000fe40008011612 */
[----:B------:R-:W-:-:S02]  /*13b0*/  UIMAD UR8, UR8, UR21, URZ ;  /* 0x00000015080872a4 */ /* 0x000fc4000f8e02ff */
[----:B------:R-:W-:Y:S02]  /*13c0*/  UIMAD UR12, UR7, UR21, URZ ;  /* 0x00000015070c72a4 */ /* 0x000fe4000f8e02ff */
[----:B------:R-:W-:Y:S02]  /*13d0*/  UISETP.GE.AND UP0, UPT, UR4, UR8, UPT ;  /* 0x000000080400728c */ /* 0x000fe4000bf06270 */
[----:B------:R-:W-:Y:S02]  /*13e0*/  UIMAD.WIDE.U32 UR8, UR4, UR10, URZ ;  /* 0x0000000a040872a5 */ /* 0x000fe4000f8e00ff */
[----:B------:R-:W-:Y:S02]  /*13f0*/  UISETP.GE.OR UP0, UPT, UR6, UR12, UP0 ;  /* 0x0000000c0600728c */ /* 0x000fe40008706670 */
[----:B------:R-:W-:Y:S02]  /*1400*/  UIMAD.WIDE.U32 UR12, UR6, UR10, URZ ;  /* 0x0000000a060c72a5 */ /* 0x000fe4000f8e00ff */
[----:B------:R-:W-:-:S02]  /*1410*/  USHF.R.U32.HI UR9, URZ, UR11, UR9 ;  /* 0x0000000bff097299 */ /* 0x000fc40008011609 */
[----:B------:R-:W-:Y:S02]  /*1420*/  UIADD3 UR10, UPT, UPT, -UR4, URZ, URZ ;  /* 0x000000ff040a7290 */ /* 0x000fe4000fffe1ff */
[----:B------:R-:W-:Y:S02]  /*1430*/  USEL UR9, UR4, UR9, !UP1 ;  /* 0x0000000904097287 */ /* 0x000fe4000c800000 */
[----:B------:R-:W-:Y:S01]  /*1440*/  UIMAD UR50, UR14, UR10, UR50 ;  /* 0x0000000a0e3272a4 */ /* 0x000fe2000f8e0232 */
[----:B------:R-:W-:Y:S01]  /*1450*/  @!UP0 UMOV UR8, UR13 ;  /* 0x0000000d00088c82 */ /* 0x000fe20008000000 */
[----:B------:R-:W-:Y:S02]  /*1460*/  UIADD3 UR10, UPT, UPT, -UR9, URZ, URZ ;  /* 0x000000ff090a7290 */ /* 0x000fe4000fffe1ff */
[----:B------:R-:W-:Y:S02]  /*1470*/  @!UP0 USHF.R.U32.HI UR8, URZ, UR11, UR8 ;  /* 0x0000000bff088299 */ /* 0x000fe40008011608 */
[----:B------:R-:W-:-:S02]  /*1480*/  UIMAD UR10, UR21, UR10, UR4 ;  /* 0x0000000a150a72a4 */ /* 0x000fc4000f8e0204 */
[----:B------:R-:W-:Y:S02]  /*1490*/  @!UP0 USEL UR8, UR6, UR8, !UP1 ;  /* 0x0000000806088287 */ /* 0x000fe4000c800000 */
[----:B------:R-:W-:Y:S02]  /*14a0*/  UIADD3 UR49, UPT, UPT, -UR6, URZ, URZ ;  /* 0x000000ff06317290 */ /* 0x000fe4000fffe1ff */
[----:B------:R-:W-:Y:S02]  /*14b0*/  @!UP0 UIMAD UR7, UR10, UR7, UR8 ;  /* 0x000000070a0782a4 */ /* 0x000fe4000f8e0208 */
[----:B------:R-:W-:Y:S02]  /*14c0*/  @!UP0 UIADD3 UR9, UPT, UPT, UR9, -UR8, URZ ;  /* 0x8000000809098290 */ /* 0x000fe4000fffe0ff */
[----:B------:R-:W-:Y:S02]  /*14d0*/  UIMAD UR49, UR22, UR49, UR23 ;  /* 0x00000031163172a4 */ /* 0x000fe4000f8e0217 */
[----:B------:R-:W-:-:S03]  /*14e0*/  @!UP0 UIMAD UR4, UR9, UR21, UR6 ;  /* 0x00000015090482a4 */ /* 0x000fc6000f8e0206 */
[----:B------:R-:W-:Y:S01]  /*14f0*/  @!UP0 UMOV UR6, UR7 ;  /* 0x0000000700068c82 */ /* 0x000fe20008000000 */
[----:B------:R-:W-:Y:S02]  /*1500*/  UIMAD UR50, UR4, UR14, UR50 ;  /* 0x0000000e043272a4 */ /* 0x000fe4000f8e0232 */
[----:B------:R-:W-:-:S12]  /*1510*/  UIMAD UR49, UR6, UR22, UR49 ;  /* 0x00000016063172a4 */ /* 0x000fd8000f8e0231 */
.L_x_18:
[----:B------:R-:W-:Y:S02]  /*1520*/  UISETP.NE.AND UP1, UPT, UR24, 0x1, UPT ;  /* 0x000000011800788c */ /* 0x000fe4000bf25270 */
[----:B------:R-:W-:-:S07]  /*1530*/  UISETP.NE.AND UP0, UPT, UR20, 0x2, UPT ;  /* 0x000000021400788c */ /* 0x000fce000bf05270 */
[----:B------:R-:W-:Y:S05]  /*1540*/  BRA.U UP1, `(.L_x_19) ;  /* 0x0000000101447547 */ /* 0x000fea000b800000 */
[----:B------:R-:W1:Y:S01]  /*1550*/  LDCU.128 UR12, c[0x0][0xb10] ;  /* 0x00016200ff0c77ac */ /* 0x000e620008000c00 */
[----:B------:R-:W2:Y:S01]  /*1560*/  LDCU UR10, c[0x0][0xb0c] ;  /* 0x00016180ff0a77ac */ /* 0x000ea20008000800 */
[----:B------:R-:W3:Y:S01]  /*1570*/  LDCU UR11, c[0x0][0xb20] ;  /* 0x00016400ff0b77ac */ /* 0x000ee20008000800 */
[----:B-1----:R-:W-:Y:S02]  /*1580*/  UIMAD.WIDE.U32 UR6, UR49, UR12, URZ ;  /* 0x0000000c310672a5 */ /* 0x002fe4000f8e00ff */
[----:B------:R-:W-:Y:S02]  /*1590*/  UIMAD.WIDE.U32 UR8, UR50, UR15, URZ ;  /* 0x0000000f320872a5 */ /* 0x000fe4000f8e00ff */
[----:B--2---:R-:W-:-:S03]  /*15a0*/  UISETP.NE.AND UP1, UPT, UR10, 0x1, UPT ;  /* 0x000000010a00788c */ /* 0x004fc6000bf25270 */
[----:B------:R-:W-:Y:S02]  /*15b0*/  UMOV UR6, UR7 ;  /* 0x0000000700067c82 */ /* 0x000fe40008000000 */
[----:B------:R-:W-:Y:S01]  /*15c0*/  USHF.R.U32.HI UR6, URZ, UR13, UR6 ;  /* 0x0000000dff067299 */ /* 0x000fe20008011606 */
[----:B------:R-:W-:-:S03]  /*15d0*/  UMOV UR4, UR9 ;  /* 0x0000000900047c82 */ /* 0x000fc60008000000 */
[----:B------:R-:W-:Y:S02]  /*15e0*/  USEL UR6, UR49, UR6, !UP1 ;  /* 0x0000000631067287 */ /* 0x000fe4000c800000 */
[----:B------:R-:W-:Y:S02]  /*15f0*/  UISETP.NE.AND UP1, UPT, UR14, 0x1, UPT ;  /* 0x000000010e00788c */ /* 0x000fe4000bf25270 */
[----:B---3--:R-:W-:-:S04]  /*1600*/  USHF.R.U32.HI UR4, URZ, UR11, UR4 ;  /* 0x0000000bff047299 */ /* 0x008fc80008011604 */
[----:B------:R-:W-:-:S04]  /*1610*/  USEL UR4, UR50, UR4, !UP1 ;  /* 0x0000000432047287 */ /* 0x000fc8000c800000 */
[----:B------:R-:W-:Y:S02]  /*1620*/  UIADD3 UR7, UPT, UPT, -UR4, UR6, URZ ;  /* 0x0000000604077290 */ /* 0x000fe4000fffe1ff */
[----:B------:R-:W-:Y:S02]  /*1630*/  UIADD3 UR4, UPT, UPT, UR4, -UR6, URZ ;  /* 0x8000000604047290 */ /* 0x000fe4000fffe0ff */
[----:B------:R-:W-:Y:S02]  /*1640*/  UIMAD UR50, UR7, UR14, UR50 ;  /* 0x0000000e073272a4 */ /* 0x000fe4000f8e0232 */
[----:B------:R-:W-:-:S12]  /*1650*/  UIMAD UR49, UR4, UR10, UR49 ;  /* 0x0000000a043172a4 */ /* 0x000fd8000f8e0231 */
.L_x_19:
[----:B------:R-:W-:Y:S05]  /*1660*/  BRA.U !UP6, `(.L_x_20) ;  /* 0x000000010e0c7547 */ /* 0x000fea000b800000 */
[----:B------:R-:W-:Y:S01]  /*1670*/  UCGABAR_WAIT ;  /* 0x0000000000007dc7 */ /* 0x000fe20008000000 */
[----:B------:R-:W-:Y:S01]  /*1680*/  CCTL.IVALL ;  /* 0x00000000ff00798f */ /* 0x000fe20002000000 */
[----:B------:R-:W-:Y:S05]  /*1690*/  BRA `(.L_x_21) ;  /* 0x0000000000047947 */ /* 0x000fea0003800000 */
.L_x_20:
[----:B------:R-:W-:Y:S06]  /*16a0*/  BAR.SYNC.DEFER_BLOCKING 0x0 ;  /* 0x0000000000007b1d */ /* 0x000fec0000010000 */
.L_x_21:
[----:B------:R-:W-:Y:S05]  /*16b0*/  BRA.U UP0, `(.L_x_22) ;  /* 0x0000001500707547 */ /* 0x000fea000b800000 */
[----:B------:R-:W1:Y:S01]  /*16c0*/  LDCU UR7, c[0x0][0x38c] ;  /* 0x00007180ff0777ac */ /* 0x000e620008000800 */
[----:B------:R-:W-:Y:S01]  /*16d0*/  PLOP3.LUT P1, PT, PT, PT, UP4, 0x80, 0x8 ;  /* 0x000000000008781c */ /* 0x000fe20003f2f048 */
[----:B------:R-:W-:Y:S01]  /*16e0*/  IMAD.MOV.U32 R12, RZ, RZ, 0x1 ;  /* 0x00000001ff0c7424 */ /* 0x000fe200078e00ff */
[----:B------:R-:W-:Y:S02]  /*16f0*/  ISETP.NE.AND P2, PT, R225, RZ, P3 ;  /* 0x000000ffe100720c */ /* 0x000fe40001f45270 */
[----:B------:R-:W-:Y:S02]  /*1700*/  CS2R R10, SRZ ;  /* 0x00000000000a7805 */ /* 0x000fe4000001ff00 */
[----:B------:R-:W-:Y:S01]  /*1710*/  PLOP3.LUT P1, PT, P1, PT, PT, 0x8, 0x80 ;  /* 0x000000000080781c */ /* 0x000fe20000f2e170 */
[----:B------:R-:W-:Y:S01]  /*1720*/  IMAD.MOV.U32 R9, RZ, RZ, RZ ;  /* 0x000000ffff097224 */ /* 0x000fe200078e00ff */
[----:B------:R-:W2:Y:S01]  /*1730*/  LDCU UR38, c[0x0][0x370] ;  /* 0x00006e00ff2677ac */ /* 0x000ea20008000800 */
[----:B------:R-:W-:Y:S01]  /*1740*/  IMAD.MOV.U32 R8, RZ, RZ, 0x1 ;  /* 0x00000001ff087424 */ /* 0x000fe200078e00ff */
[----:B------:R-:W-:Y:S01]  /*1750*/  ULOP3.LUT UR47, UR23, 0x1, URZ, 0xc0, !UPT ;  /* 0x00000001172f7892 */ /* 0x000fe2000f8ec0ff */
[----:B------:R-:W3:Y:S01]  /*1760*/  LDCU.64 UR26, c[0x0][0x348] ;  /* 0x00006900ff1a77ac */ /* 0x000ee20008000a00 */
[----:B------:R-:W-:-:S02]  /*1770*/  USHF.L.U32 UR46, UR23, 0x7, URZ ;  /* 0x00000007172e7899 */ /* 0x000fc400080006ff */
[----:B-1----:R-:W-:Y:S02]  /*1780*/  UIADD3 UR6, UPT, UPT, UR7, 0x7f, URZ ;  /* 0x0000007f07067890 */ /* 0x002fe4000fffe0ff */
[----:B------:R-:W-:Y:S02]  /*1790*/  UIADD3 UR45, UPT, UPT, UR7, 0xfe, URZ ;  /* 0x000000fe072d7890 */ /* 0x000fe4000fffe0ff */
[----:B------:R-:W-:Y:S01]  /*17a0*/  USHF.R.S32.HI UR4, URZ, 0x1f, UR6 ;  /* 0x0000001fff047899 */ /* 0x000fe20008011406 */
[----:B------:R-:W1:Y:S03]  /*17b0*/  LDCU UR37, c[0x0][0x374] ;  /* 0x00006e80ff2577ac */ /* 0x000e660008000800 */
[----:B------:R-:W-:Y:S02]  /*17c0*/  ULEA.HI UR4, UR4, UR6, URZ, 0x7 ;  /* 0x0000000604047291 */ /* 0x000fe4000f8f38ff */
[----:B------:R-:W-:-:S02]  /*17d0*/  UIADD3 UR6, UPT, UPT, UR7, -0x1, URZ ;  /* 0xffffffff07067890 */ /* 0x000fc4000fffe0ff */
[----:B------:R-:W-:Y:S02]  /*17e0*/  USHF.R.S32.HI UR40, URZ, 0x7, UR4 ;  /* 0x00000007ff287899 */ /* 0x000fe40008011404 */
[----:B------:R-:W-:Y:S02]  /*17f0*/  UISETP.GE.U32.AND UP1, UPT, UR6, -0xff, UPT ;  /* 0xffffff010600788c */ /* 0x000fe4000bf26070 */
[----:B------:R-:W-:Y:S01]  /*1800*/  UISETP.LT.U32.AND UP0, UPT, UR40, 0x8, UPT ;  /* 0x000000082800788c */ /* 0x000fe2000bf01070 */
[----:B------:R-:W-:-:S03]  /*1810*/  UMOV UR7, URZ ;  /* 0x000000ff00077c82 */ /* 0x000fc60008000000 */
[----:B------:R-:W-:Y:S02]  /*1820*/  USEL UR39, UR40, 0x8, UP0 ;  /* 0x0000000828277887 */ /* 0x000fe40008000000 */
[----:B------:R-:W-:Y:S02]  /*1830*/  UISETP.NE.AND UP0, UPT, UR20, URZ, UPT ;  /* 0x000000ff1400728c */ /* 0x000fe4000bf05270 */
[----:B------:R-:W-:Y:S02]  /*1840*/  UIADD3 UR4, UPT, UPT, UR39, -0x1, URZ ;  /* 0xffffffff27047890 */ /* 0x000fe4000fffe0ff */
[----:B------:R-:W-:Y:S02]  /*1850*/  @UP1 UIADD3 UR4, UPT, UPT, UR39, URZ, URZ ;  /* 0x000000ff27041290 */ /* 0x000fe4000fffe0ff */
[----:B------:R-:W-:Y:S02]  /*1860*/  USEL UR21, UR44, 0x2, UP0 ;  /* 0x000000022c157887 */ /* 0x000fe40008000000 */
[----:B------:R-:W-:-:S02]  /*1870*/  UIADD3 UR43, UPT, UPT, UR40, -UR39, URZ ;  /* 0x80000027282b7290 */ /* 0x000fc4000fffe0ff */
[----:B------:R-:W-:Y:S02]  /*1880*/  UIADD3 UR25, UPT, UPT, UR4, 0x1, URZ ;  /* 0x0000000104197890 */ /* 0x000fe4000fffe0ff */
[----:B-123--:R-:W-:-:S12]  /*1890*/  UIADD3 UR42, UPT, UPT, -UR4, URZ, URZ ;  /* 0x000000ff042a7290 */ /* 0x00efd8000fffe1ff */
.L_x_42:
[----:B------:R-:W-:Y:S01]  /*18a0*/  UISETP.NE.AND UP0, UPT, UR5, URZ, UPT ;  /* 0x000000ff0500728c */ /* 0x000fe2000bf05270 */
[----:B-1----:R-:W1:Y:S08]  /*18b0*/  S2UR UR5, SR_CgaCtaId ;  /* 0x00000000000579c3 */ /* 0x002e700000008800 */
[----:B------:R-:W-:Y:S05]  /*18c0*/  BRA.U UP0, `(.L_x_23) ;  /* 0x0000000100347547 */ /* 0x000fea000b800000 */
[----:B------:R-:W2:Y:S01]  /*18d0*/  S2R R0, SR_CgaCtaId ;  /* 0x0000000000007919 */ /* 0x000ea20000008800 */
[----:B------:R-:W-:Y:S02]  /*18e0*/  MOV R3, 0x400 ;  /* 0x0000040000037802 */ /* 0x000fe40000000f00 */
[----:B------:R-:W-:Y:S02]  /*18f0*/  SHF.L.U32 R2, R8, 0x1f, RZ ;  /* 0x0000001f08027819 */ /* 0x000fe400000006ff */
[----:B--2---:R-:W-:-:S05]  /*1900*/  LEA R0, R0, R3, 0x18 ;  /* 0x0000000300007211 */ /* 0x004fca00078ec0ff */
[----:B------:R-:W-:-:S04]  /*1910*/  IMAD R3, R9, 0x8, R0 ;  /* 0x0000000809037824 */ /* 0x000fc800078e0200 */
[----:B------:R-:W2:Y:S02]  /*1920*/  SYNCS.PHASECHK.TRANS64.TRYWAIT P0, [R3+URZ+0x110], R2 ;  /* 0x00011002030075a7 */ /* 0x000ea400080011ff */
[----:B--2---:R-:W-:Y:S05]  /*1930*/  @!P0 BRA `(.L_x_24) ;  /* 0x0000007400d08947 */ /* 0x004fea0003800000 */
.L_x_118:
[----:B------:R-:W-:Y:S01]  /*1940*/  VIADD R9, R9, 0x1 ;  /* 0x0000000109097836 */ /* 0x000fe20000000000 */
[----:B------:R2:W-:Y:S04]  /*1950*/  SYNCS.ARRIVE.TRANS64.A1T0 RZ, [R3+URZ+0x100], RZ ;  /* 0x000100ff03ff79a7 */ /* 0x0005e800081000ff */
[----:B------:R-:W-:-:S04]  /*1960*/  ISETP.NE.AND P0, PT, R9, 0x2, PT ;  /* 0x000000020900780c */ /* 0x000fc80003f05270 */
[----:B------:R-:W-:Y:S02]  /*1970*/  SEL R9, R9, RZ, P0 ;  /* 0x000000ff09097207 */ /* 0x000fe40000000000 */
[----:B--2---:R-:W-:-:S04]  /*1980*/  SEL R3, RZ, 0x1, P0 ;  /* 0x00000001ff037807 */ /* 0x004fc80000000000 */
[----:B------:R-:W-:-:S07]  /*1990*/  LOP3.LUT R8, R8, R3, RZ, 0x3c, !PT ;  /* 0x0000000308087212 */ /* 0x000fce00078e3cff */
.L_x_23:
[----:B------:R-:W-:Y:S01]  /*19a0*/  UMOV UR4, 0x400 ;  /* 0x0000040000047882 */ /* 0x000fe20000000000 */
[----:B------:R-:W-:Y:S01]  /*19b0*/  SHF.L.U32 R0, R12, 0x1f, RZ ;  /* 0x0000001f0c007819 */ /* 0x000fe200000006ff */
[----:B-1----:R-:W-:Y:S02]  /*19c0*/  ULEA UR4, UR5, UR4, 0x18 ;  /* 0x0000000405047291 */ /* 0x002fe4000f8ec0ff */
[----:B------:R-:W-:Y:S02]  /*19d0*/  UISETP.GE.U32.AND UP0, UPT, UR45, 0xff, UPT ;  /* 0x000000ff2d00788c */ /* 0x000fe4000bf06070 */
[----:B------:R-:W-:Y:S02]  /*19e0*/  ULEA UR6, UR7, UR4, 0x3 ;  /* 0x0000000407067291 */ /* 0x000fe4000f8e18ff */
[----:B------:R-:W-:Y:S01]  /*19f0*/  ULEA UR11, UR50, UR47, 0x1 ;  /* 0x0000002f320b7291 */ /* 0x000fe2000f8e08ff */
[----:B------:R-:W-:-:S03]  /*1a00*/  UMOV UR13, URZ ;  /* 0x000000ff000d7c82 */ /* 0x000fc60008000000 */
[----:B------:R-:W-:-:S03]  /*1a10*/  UIMAD UR11, UR11, 0x38, URZ ;  /* 0x000000380b0b78a4 */ /* 0x000fc6000f8e02ff */
[----:B------:R1:W2:Y:S01]  /*1a20*/  SYNCS.PHASECHK.TRANS64.TRYWAIT P0, [UR6+0x40], R0 ;  /* 0x00004000ff0075a7 */ /* 0x0002a20008001106 */
[----:B------:R-:W-:-:S04]  /*1a30*/  ULEA.HI UR6, UR49, UR49, URZ, 0x1 ;  /* 0x0000003131067291 */ /* 0x000fc8000f8f08ff */
[----:B------:R-:W-:-:S04]  /*1a40*/  USHF.L.U32 UR6, UR6, 0x7, URZ ;  /* 0x0000000706067899 */ /* 0x000fc800080006ff */
[----:B------:R-:W-:-:S04]  /*1a50*/  ULOP3.LUT UR35, UR6, 0xffffff00, URZ, 0xc0, !UPT ;  /* 0xffffff0006237892 */ /* 0x000fc8000f8ec0ff */
[----:B------:R-:W-:Y:S01]  /*1a60*/  ULOP3.LUT UR35, UR35, 0x80, UR46, 0xf8, !UPT ;  /* 0x0000008023237892 */ /* 0x000fe2000f8ef82e */
[----:B------:R-:W-:Y:S11]  /*1a70*/  BRA.U !UP0, `(.L_x_25) ;  /* 0x0000000108c07547 */ /* 0x000ff6000b800000 */
[----:B------:R-:W-:Y:S01]  /*1a80*/  UMOV UR18, UR42 ;  /* 0x0000002a00127c82 */ /* 0x000fe20008000000 */
[----:B------:R-:W-:Y:S01]  /*1a90*/  UMOV UR6, UR7 ;  /* 0x0000000700067c82 */ /* 0x000fe20008000000 */
[----:B------:R-:W-:-:S05]  /*1aa0*/  UMOV UR34, URZ ;  /* 0x000000ff00227c82 */ /* 0x000fca0008000000 */
.L_x_31:
[----:B--2---:R-:W-:Y:S01]  /*1ab0*/  @P3 MOV R2, 0xb800 ;  /* 0x0000b80000023802 */ /* 0x004fe20000000f00 */
[----:B------:R-:W-:Y:S01]  /*1ac0*/  ULEA UR33, UR6, UR4, 0x3 ;  /* 0x0000000406217291 */ /* 0x000fe2000f8e18ff */
[----:B--234-:R-:W-:Y:S11]  /*1ad0*/  @P0 BRA `(.L_x_26) ;  /* 0x00000000000c0947 */ /* 0x01cff60003800000 */
[----:B------:R-:W-:Y:S04]  /*1ae0*/  SHF.L.U32 R3, R12, 0x1f, RZ ;  /* 0x0000001f0c037819 */ /* 0x000fe800000006ff */
[----:B------:R-:W2:Y:S02]  /*1af0*/  SYNCS.PHASECHK.TRANS64.TRYWAIT P0, [UR33+0x40], R3 ;  /* 0x00004003ff0075a7 */ /* 0x000ea40008001121 */
[----:B--2---:R-:W-:Y:S05]  /*1b00*/  @!P0 BRA `(.L_x_27) ;  /* 0x0000007400708947 */ /* 0x004fea0003800000 */
.L_x_26:
[----:B------:R2:W-:Y:S01]  /*1b10*/  @P3 SYNCS.ARRIVE.TRANS64 RZ, [UR33], R2 ;  /* 0x00000002ffff39a7 */ /* 0x0005e20008000021 */
[----:B------:R-:W-:Y:S02]  /*1b20*/  ULOP3.LUT UR7, UR21, 0x2, URZ, 0xfc, !UPT ;  /* 0x0000000215077892 */ /* 0x000fe4000f8efcff */
[----:B------:R-:W-:Y:S02]  /*1b30*/  UIADD3 UR18, UPT, UPT, UR18, 0x1, URZ ;  /* 0x0000000112127890 */ /* 0x000fe4000fffe0ff */
[----:B------:R-:W-:Y:S02]  /*1b40*/  UISETP.NE.AND UP0, UPT, UR7, 0x2, UPT ;  /* 0x000000020700788c */ /* 0x000fe4000bf05270 */
[----:B------:R-:W-:Y:S07]  /*1b50*/  UISETP.NE.AND UP2, UPT, UR18, 0x1, UPT ;  /* 0x000000011200788c */ /* 0x000fee000bf45270 */
[----:B------:R-:W-:Y:S05]  /*1b60*/  BRA.U UP0, `(.L_x_28) ;  /* 0x0000000100047547 */ /* 0x000fea000b800000 */
[----:B------:R-:W-:Y:S05]  /*1b70*/  BPT.TRAP 0x1 ;  /* 0x000000040000795c */ /* 0x000fea0000300000 */
.L_x_28:
[----:B------:R-:W-:Y:S04]  /*1b80*/  BSSY.RECONVERGENT B0, `(.L_x_29) ;  /* 0x0000003000007945 */ /* 0x000fe80003800200 */
[----:B------:R-:W-:Y:S05]  /*1b90*/  @!P2 BRA `(.L_x_30) ;  /* 0x000000000004a947 */ /* 0x000fea0003800000 */
[----:B------:R-:W-:Y:S05]  /*1ba0*/  BPT.TRAP 0x1 ;  /* 0x000000040000795c */ /* 0x000fea0000300000 */
.L_x_30:
[----:B------:R-:W-:Y:S05]  /*1bb0*/  BSYNC.RECONVERGENT B0 ;  /* 0x0000000000007941 */ /* 0x000fea0003800200 */
.L_x_29:
[----:B------:R-:W-:Y:S02]  /*1bc0*/  UIADD3 UR7, UPT, UPT, UR6, 0x1, URZ ;  /* 0x0000000106077890 */ /* 0x000fe4000fffe0ff */
[----:B------:R-:W-:Y:S02]  /*1bd0*/  UIADD3 UR16, UP1, UPT, UR26, 0x80, URZ ;  /* 0x000000801a107890 */ /* 0x000fe4000ff3e0ff */
[----:B------:R-:W-:Y:S02]  /*1be0*/  UISETP.NE.AND UP0, UPT, UR7, 0x8, UPT ;  /* 0x000000080700788c */ /* 0x000fe4000bf05270 */
[----:B------:R-:W-:Y:S02]  /*1bf0*/  ULEA UR32, UR6, UR4, 0xe ;  /* 0x0000000406207291 */ /* 0x000fe4000f8e70ff */
[----:B------:R-:W-:Y:S02]  /*1c00*/  USEL UR9, URZ, 0x1, UP0 ;  /* 0x00000001ff097887 */ /* 0x000fe40008000000 */
[----:B------:R-:W-:Y:S02]  /*1c10*/  USEL UR7, UR7, URZ, UP0 ;  /* 0x000000ff07077287 */ /* 0x000fe40008000000 */
[----:B------:R-:W-:Y:S02]  /*1c20*/  ULOP3.LUT UR33, UR33, 0xfefffff8, URZ, 0xc0, !UPT ;  /* 0xfefffff821217892 */ /* 0x000fe4000f8ec0ff */
[----:B------:R-:W-:Y:S01]  /*1c30*/  ULEA UR8, UR7, UR4, 0x3 ;  /* 0x0000000407087291 */ /* 0x000fe2000f8e18ff */
[----:B------:R-:W-:Y:S01]  /*1c40*/  LOP3.LUT R12, R12, UR9, RZ, 0x3c, !PT ;  /* 0x000000090c0c7c12 */ /* 0x000fe2000f8e3cff */
[----:B------:R-:W-:Y:S02]  /*1c50*/  UIADD3.X UR17, UPT, UPT, URZ, UR27, URZ, UP1, !UPT ;  /* 0x0000001bff117290 */ /* 0x000fe40008ffe4ff */
[----:B------:R-:W-:Y:S01]  /*1c60*/  UIADD3 UR32, UPT, UPT, UR32, 0x7200, URZ ;  /* 0x0000720020207890 */ /* 0x000fe2000fffe0ff */
[----:B-1----:R-:W-:Y:S01]  /*1c70*/  SHF.L.U32 R0, R12, 0x1f, RZ ;  /* 0x0000001f0c007819 */ /* 0x002fe200000006ff */
[----:B------:R-:W-:Y:S01]  /*1c80*/  UIADD3 UR14, UP0, UPT, UR26, 0x180, URZ ;  /* 0x000001801a0e7890 */ /* 0x000fe2000ff1e0ff */
[----:B------:R-:W-:Y:S02]  /*1c90*/  UMOV UR22, 0x0 ;  /* 0x0000000000167882 */ /* 0x000fe40000000000 */
[----:B------:R3:W4:Y:S01]  /*1ca0*/  SYNCS.PHASECHK.TRANS64.TRYWAIT P0, [UR8+0x40], R0 ;  /* 0x00004000ff0075a7 */ /* 0x0007220008001108 */
[----:B------:R-:W-:Y:S01]  /*1cb0*/  UMOV UR23, 0x10000000 ;  /* 0x1000000000177882 */ /* 0x000fe20000000000 */
[----:B------:R-:W-:Y:S02]  /*1cc0*/  UIADD3.X UR15, UPT, UPT, URZ, UR27, URZ, UP0, !UPT ;  /* 0x0000001bff0f7290 */ /* 0x000fe400087fe4ff */
[----:B------:R1:W-:Y:S01]  /*1cd0*/  UTMALDG.3D.2CTA [UR32], [UR16], desc[UR22] ;  /* 0x00001620100075b4 */ /* 0x0003e20008211000 */
[----:B------:R-:W-:Y:S01]  /*1ce0*/  UIMAD UR8, UR6, 0x1c00, UR4 ;  /* 0x00001c00060878a4 */ /* 0x000fe2000f8e0204 */
[----:B------:R-:W-:Y:S01]  /*1cf0*/  UMOV UR10, UR34 ;  /* 0x00000022000a7c82 */ /* 0x000fe20008000000 */
[----:B------:R-:W-:Y:S02]  /*1d00*/  UMOV UR12, UR36 ;  /* 0x00000024000c7c82 */ /* 0x000fe40008000000 */
[----:B------:R-:W-:Y:S01]  /*1d10*/  UIADD3 UR8, UPT, UPT, UR8, 0x27200, URZ ;  /* 0x0002720008087890 */ /* 0x000fe2000fffe0ff */
[----:B------:R-:W-:Y:S01]  /*1d20*/  UMOV UR9, UR33 ;  /* 0x0000002100097c82 */ /* 0x000fe20008000000 */
[----:B------:R-:W-:Y:S01]  /*1d30*/  UMOV UR13, UR25 ;  /* 0x00000019000d7c82 */ /* 0x000fe20008000000 */
[----:B------:R-:W-:Y:S06]  /*1d40*/  UMOV UR6, UR7 ;  /* 0x0000000700067c82 */ /* 0x000fec0008000000 */
[----:B------:R3:W-:Y:S01]  /*1d50*/  UTMALDG.3D.2CTA [UR8], [UR14], desc[UR22] ;  /* 0x000016080e0075b4 */ /* 0x0007e20008211000 */
[----:B-1----:R-:W-:Y:S01]  /*1d60*/  UIADD3 UR34, UPT, UPT, UR34, 0x80, URZ ;  /* 0x0000008022227890 */ /* 0x002fe2000fffe0ff */
[----:B------:R-:W-:Y:S11]  /*1d70*/  BRA.U UP2, `(.L_x_31) ;  /* 0xfffffffd024c7547 */ /* 0x000ff6000b83ffff */
.L_x_25:
[----:B------:R-:W-:Y:S01]  /*1d80*/  ULEA UR6, UR7, UR4, 0x3 ;  /* 0x0000000407067291 */ /* 0x000fe2000f8e18ff */
[----:B-1-3--:R-:W-:Y:S01]  /*1d90*/  SHF.L.U32 R0, R12, 0x1f, RZ ;  /* 0x0000001f0c007819 */ /* 0x00afe200000006ff */
[----:B------:R-:W-:Y:S01]  /*1da0*/  @!P1 SYNCS.ARRIVE.TRANS64.A1T0 RZ, [UR4+0x98], RZ ;  /* 0x000098ffffff99a7 */ /* 0x000fe20008100004 */
[----:B------:R-:W-:-:S06]  /*1db0*/  UISETP.GT.AND UP0, UPT, UR40, UR39, UPT ;  /* 0x000000272800728c */ /* 0x000fcc000bf04270 */
[----:B--2-4-:R1:W2:Y:S03]  /*1dc0*/  SYNCS.PHASECHK.TRANS64.TRYWAIT P0, [UR6+0x40], R0 ;  /* 0x00004000ff0075a7 */ /* 0x0142a60008001106 */
[----:B------:R-:W-:Y:S05]  /*1dd0*/  BRA.U !UP0, `(.L_x_32) ;  /* 0x0000000108c07547 */ /* 0x000fea000b800000 */
[----:B------:R-:W-:Y:S01]  /*1de0*/  UIADD3 UR24, UPT, UPT, UR43, UR13, URZ ;  /* 0x0000000d2b187290 */ /* 0x000fe2000fffe0ff */
[----:B------:R-:W-:-:S11]  /*1df0*/  UMOV UR6, UR7 ;  /* 0x0000000700067c82 */ /* 0x000fd60008000000 */
.L_x_38:
[----:B--2---:R-:W-:Y:S01]  /*1e00*/  @P3 MOV R2, 0xb800 ;  /* 0x0000b80000023802 */ /* 0x004fe20000000f00 */
[----:B------:R-:W-:Y:S01]  /*1e10*/  ULEA UR17, UR6, UR4, 0x3 ;  /* 0x0000000406117291 */ /* 0x000fe2000f8e18ff */
[----:B--2-4-:R-:W-:Y:S11]  /*1e20*/  @P0 BRA `(.L_x_33) ;  /* 0x00000000000c0947 */ /* 0x014ff60003800000 */
[----:B------:R-:W-:Y:S04]  /*1e30*/  SHF.L.U32 R3, R12, 0x1f, RZ ;  /* 0x0000001f0c037819 */ /* 0x000fe800000006ff */
[----:B------:R-:W2:Y:S02]  /*1e40*/  SYNCS.PHASECHK.TRANS64.TRYWAIT P0, [UR17+0x40], R3 ;  /* 0x00004003ff0075a7 */ /* 0x000ea40008001111 */
[----:B--2---:R-:W-:Y:S05]  /*1e50*/  @!P0 BRA `(.L_x_34) ;  /* 0x0000007000b48947 */ /* 0x004fea0003800000 */
.L_x_33:
[----:B------:R2:W-:Y:S01]  /*1e60*/  @P3 SYNCS.ARRIVE.TRANS64 RZ, [UR17], R2 ;  /* 0x00000002ffff39a7 */ /* 0x0005e20008000011 */
[----:B------:R-:W-:Y:S04]  /*1e70*/  ULOP3.LUT UR7, UR21, 0x2, URZ, 0xfc, !UPT ;  /* 0x0000000215077892 */ /* 0x000fe8000f8efcff */
[----:B------:R-:W-:Y:S09]  /*1e80*/  UISETP.NE.AND UP0, UPT, UR7, 0x2, UPT ;  /* 0x000000020700788c */ /* 0x000ff2000bf05270 */
[----:B------:R-:W-:Y:S05]  /*1e90*/  BRA.U UP0, `(.L_x_35) ;  /* 0x0000000100047547 */ /* 0x000fea000b800000 */
[----:B------:R-:W-:Y:S05]  /*1ea0*/  BPT.TRAP 0x1 ;  /* 0x000000040000795c */ /* 0x000fea0000300000 */
.L_x_35:
[----:B------:R-:W-:Y:S04]  /*1eb0*/  BSSY.RECONVERGENT B0, `(.L_x_36) ;  /* 0x0000003000007945 */ /* 0x000fe80003800200 */
[----:B------:R-:W-:Y:S05]  /*1ec0*/  @!P2 BRA `(.L_x_37) ;  /* 0x000000000004a947 */ /* 0x000fea0003800000 */
[----:B------:R-:W-:Y:S05]  /*1ed0*/  BPT.TRAP 0x1 ;  /* 0x000000040000795c */ /* 0x000fea0000300000 */
.L_x_37:
[----:B------:R-:W-:Y:S05]  /*1ee0*/  BSYNC.RECONVERGENT B0 ;  /* 0x0000000000007941 */ /* 0x000fea0003800200 */
.L_x_36:
[----:B------:R-:W-:Y:S02]  /*1ef0*/  UIADD3 UR7, UPT, UPT, UR6, 0x1, URZ ;  /* 0x0000000106077890 */ /* 0x000fe4000fffe0ff */
[----:B------:R-:W-:Y:S02]  /*1f00*/  ULEA UR16, UR6, UR4, 0xe ;  /* 0x0000000406107291 */ /* 0x000fe4000f8e70ff */
[----:B------:R-:W-:Y:S02]  /*1f10*/  UISETP.NE.AND UP0, UPT, UR7, 0x8, UPT ;  /* 0x000000080700788c */ /* 0x000fe4000bf05270 */
[----:B------:R-:W-:Y:S02]  /*1f20*/  UIADD3 UR22, UP1, UPT, UR26, 0x80, URZ ;  /* 0x000000801a167890 */ /* 0x000fe4000ff3e0ff */
[----:B------:R-:W-:Y:S02]  /*1f30*/  USEL UR9, URZ, 0x1, UP0 ;  /* 0x00000001ff097887 */ /* 0x000fe40008000000 */
[----:B------:R-:W-:Y:S02]  /*1f40*/  USEL UR7, UR7, URZ, UP0 ;  /* 0x000000ff07077287 */ /* 0x000fe40008000000 */
[----:B------:R-:W-:Y:S02]  /*1f50*/  ULOP3.LUT UR17, UR17, 0xfefffff8, URZ, 0xc0, !UPT ;  /* 0xfefffff811117892 */ /* 0x000fe4000f8ec0ff */
[----:B------:R-:W-:Y:S01]  /*1f60*/  ULEA UR8, UR7, UR4, 0x3 ;  /* 0x0000000407087291 */ /* 0x000fe2000f8e18ff */
[----:B------:R-:W-:Y:S01]  /*1f70*/  LOP3.LUT R12, R12, UR9, RZ, 0x3c, !PT ;  /* 0x000000090c0c7c12 */ /* 0x000fe2000f8e3cff */
[----:B------:R-:W-:Y:S02]  /*1f80*/  USHF.L.U32 UR18, UR13, 0x7, URZ ;  /* 0x000000070d127899 */ /* 0x000fe400080006ff */
[----:B------:R-:W-:Y:S01]  /*1f90*/  UIADD3 UR16, UPT, UPT, UR16, 0x7200, URZ ;  /* 0x0000720010107890 */ /* 0x000fe2000fffe0ff */
[----:B-1----:R-:W-:Y:S01]  /*1fa0*/  SHF.L.U32 R0, R12, 0x1f, RZ ;  /* 0x0000001f0c007819 */ /* 0x002fe200000006ff */
[----:B------:R-:W-:Y:S02]  /*1fb0*/  UIADD3.X UR23, UPT, UPT, URZ, UR27, URZ, UP1, !UPT ;  /* 0x0000001bff177290 */ /* 0x000fe40008ffe4ff */
[----:B------:R-:W-:Y:S01]  /*1fc0*/  UIADD3 UR14, UP0, UPT, UR26, 0x180, URZ ;  /* 0x000001801a0e7890 */ /* 0x000fe2000ff1e0ff */
[----:B------:R3:W4:Y:S01]  /*1fd0*/  SYNCS.PHASECHK.TRANS64.TRYWAIT P0, [UR8+0x40], R0 ;  /* 0x00004000ff0075a7 */ /* 0x0007220008001108 */
[----:B------:R-:W-:Y:S02]  /*1fe0*/  UIMAD UR8, UR6, 0x1c00, UR4 ;  /* 0x00001c00060878a4 */ /* 0x000fe4000f8e0204 */
[----:B------:R-:W-:Y:S01]  /*1ff0*/  UIADD3.X UR15, UPT, UPT, URZ, UR27, URZ, UP0, !UPT ;  /* 0x0000001bff0f7290 */ /* 0x000fe200087fe4ff */
[----:B------:R-:W-:Y:S01]  /*2000*/  UMOV UR28, 0x0 ;  /* 0x00000000001c7882 */ /* 0x000fe20000000000 */
[----:B------:R-:W-:Y:S01]  /*2010*/  UMOV UR29, 0x10000000 ;  /* 0x10000000001d7882 */ /* 0x000fe20000000000 */
[----:B------:R-:W-:Y:S01]  /*2020*/  UMOV UR19, UR35 ;  /* 0x0000002300137c82 */ /* 0x000fe20008000000 */
[----:B------:R-:W-:Y:S01]  /*2030*/  UMOV UR20, UR36 ;  /* 0x0000002400147c82 */ /* 0x000fe20008000000 */
[----:B------:R-:W-:Y:S01]  /*2040*/  UIADD3 UR8, UPT, UPT, UR8, 0x27200, URZ ;  /* 0x0002720008087890 */ /* 0x000fe2000fffe0ff */
[----:B------:R3:W-:Y:S01]  /*2050*/  UTMALDG.3D.2CTA [UR16], [UR22], desc[UR28] ;  /* 0x00001c10160075b4 */ /* 0x0007e20008211000 */
[----:B------:R-:W-:Y:S01]  /*2060*/  UIADD3 UR13, UPT, UPT, UR13, 0x1, URZ ;  /* 0x000000010d0d7890 */ /* 0x000fe2000fffe0ff */
[----:B------:R-:W-:Y:S01]  /*2070*/  UMOV UR12, UR36 ;  /* 0x00000024000c7c82 */ /* 0x000fe20008000000 */
[----:B------:R-:W-:Y:S01]  /*2080*/  UMOV UR9, UR17 ;  /* 0x0000001100097c82 */ /* 0x000fe20008000000 */
[----:B------:R-:W-:Y:S01]  /*2090*/  UMOV UR10, UR18 ;  /* 0x00000012000a7c82 */ /* 0x000fe20008000000 */
[----:B------:R-:W-:Y:S03]  /*20a0*/  UISETP.NE.AND UP0, UPT, UR13, UR24, UPT ;  /* 0x000000180d00728c */ /* 0x000fe6000bf05270 */
[----:B------:R3:W-:Y:S01]  /*20b0*/  UTMALDG.3D.2CTA [UR8], [UR14], desc[UR28] ;  /* 0x00001c080e0075b4 */ /* 0x0007e20008211000 */
[----:B------:R-:W-:Y:S05]  /*20c0*/  UMOV UR6, UR7 ;  /* 0x0000000700067c82 */ /* 0x000fea0008000000 */
[----:B---3--:R-:W-:Y:S05]  /*20d0*/  BRA.U UP0, `(.L_x_38) ;  /* 0xfffffffd00487547 */ /* 0x008fea000b83ffff */
.L_x_32:
[C---:B------:R-:W-:Y:S01]  /*20e0*/  LEA R3, R11.reuse, UR4, 0x3 ;  /* 0x000000040b037c11 */ /* 0x040fe2000f8e18ff */
[----:B------:R-:W-:Y:S01]  /*20f0*/  NOP ;  /* 0x0000000000007918 */ /* 0x000fe20000000000 */
[----:B-1----:R-:W-:Y:S02]  /*2100*/  SHF.L.U32 R0, R10, 0x1f, RZ ;  /* 0x0000001f0a007819 */ /* 0x002fe400000006ff */
[----:B------:R-:W-:Y:S02]  /*2110*/  LEA R5, R11, UR4, 0x4 ;  /* 0x000000040b057c11 */ /* 0x000fe4000f8e20ff */
[----:B--2-4-:R-:W1:Y:S02]  /*2120*/  SYNCS.PHASECHK.TRANS64.TRYWAIT P0, [R3+URZ+0xa0], R0 ;  /* 0x0000a000030075a7 */ /* 0x014e6400080011ff */
[----:B-1----:R-:W-:Y:S05]  /*2130*/  @!P0 BRA `(.L_x_39) ;  /* 0x0000007000148947 */ /* 0x002fea0003800000 */
.L_x_121:
[----:B------:R-:W2:Y:S01]  /*2140*/  LDS.128 R4, [R5+0x130] ;  /* 0x0001300005047984 */ /* 0x000ea20000000c00 */
[----:B------:R-:W-:Y:S01]  /*2150*/  UISETP.GE.AND UP0, UPT, UR41, 0x1, UPT ;  /* 0x000000012900788c */ /* 0x000fe2000bf06270 */
[----:B------:R-:W-:Y:S01]  /*2160*/  @!PT LDS RZ, [RZ] ;  /* 0x00000000fffff984 */ /* 0x000fe20000000800 */
[----:B------:R-:W-:Y:S01]  /*2170*/  @!PT LDS RZ, [RZ] ;  /* 0x00000000fffff984 */ /* 0x000fe20000000800 */
[----:B------:R-:W-:Y:S01]  /*2180*/  @!PT LDS RZ, [RZ] ;  /* 0x00000000fffff984 */ /* 0x000fe20000000800 */
[----:B------:R-:W-:Y:S01]  /*2190*/  @!PT LDS RZ, [RZ] ;  /* 0x00000000fffff984 */ /* 0x000fe20000000800 */
[----:B------:R3:W-:Y:S06]  /*21a0*/  MEMBAR.ALL.CTA ;  /* 0x0000000000007992 */ /* 0x0007ec0000008000 */
[----:B---3--:R-:W3:Y:S01]  /*21b0*/  FENCE.VIEW.ASYNC.S ;  /* 0x00000000000073c6 */ /* 0x008ee20000000000 */
[----:B--2---:R-:W-:-:S13]  /*21c0*/  LOP3.LUT P0, RZ, R6, 0x1, RZ, 0xc0, !PT ;  /* 0x0000000106ff7812 */ /* 0x004fda000780c0ff */
[----:B---3--:R-:W-:Y:S01]  /*21d0*/  VOTEU.ANY UP1, P0 ;  /* 0x0000000000ff7886 */ /* 0x008fe20000020100 */
[----:B------:R-:W-:-:S13]  /*21e0*/  PLOP3.LUT P0, PT, PT, PT, UP1, 0x80, 0x8 ;  /* 0x000000000008781c */ /* 0x000fda0003f0f018 */
[----:B-1----:R-:W-:Y:S02]  /*21f0*/  @P0 LOP3.LUT R0, R5, 0xffff, RZ, 0xc0, !PT ;  /* 0x0000ffff05000812 */ /* 0x002fe400078ec0ff */
[----:B------:R-:W-:Y:S02]  /*2200*/  @P0 MOV R2, R4 ;  /* 0x0000000400020202 */ /* 0x000fe40000000f00 */
[----:B------:R-:W-:Y:S01]  /*2210*/  @P0 R2UR UR8, R0 ;  /* 0x00000000000802ca */ /* 0x000fe200000e0000 */
[----:B------:R-:W-:Y:S01]  /*2220*/  VIADD R0, R3, 0xb0 ;  /* 0x000000b003007836 */ /* 0x000fe20000000000 */
[----:B------:R-:W-:Y:S02]  /*2230*/  @P0 SHF.R.U32.HI R4, RZ, 0x10, R5 ;  /* 0x00000010ff040819 */ /* 0x000fe40000011605 */
[----:B------:R-:W-:Y:S02]  /*2240*/  @P0 R2UR UR9, R2 ;  /* 0x00000000020902ca */ /* 0x000fe400000e0000 */
[----:B------:R-:W-:-:S02]  /*2250*/  PRMT R0, RZ, 0x654, R0 ;  /* 0x00000654ff007816 */ /* 0x000fc40000000000 */
[----:B------:R-:W-:Y:S02]  /*2260*/  @P0 R2UR UR6, R4 ;  /* 0x00000000040602ca */ /* 0x000fe400000e0000 */
[----:B------:R1:W-:Y:S03]  /*2270*/  SYNCS.ARRIVE.TRANS64.RED.A1T0 RZ, [R0+URZ], RZ ;  /* 0x000000ff00ff79a7 */ /* 0x0003e600081004ff */
[----:B------:R-:W-:-:S04]  /*2280*/  @UP1 UMOV UR30, UR8 ;  /* 0x00000008001e1c82 */ /* 0x000fc80008000000 */
[----:B------:R-:W-:-:S04]  /*2290*/  @UP1 UMOV UR31, UR9 ;  /* 0x00000009001f1c82 */ /* 0x000fc80008000000 */
[----:B------:R-:W-:Y:S01]  /*22a0*/  @UP1 UMOV UR36, UR6 ;  /* 0x0000000600241c82 */ /* 0x000fe20008000000 */
[----:B------:R-:W-:Y:S05]  /*22b0*/  BRA.U !UP0, `(.L_x_40) ;  /* 0x0000000108d47547 */ /* 0x000fea000b800000 */
[----:B------:R-:W2:Y:S01]  /*22c0*/  LDCU.128 UR12, c[0x0][0xb10] ;  /* 0x00016200ff0c77ac */ /* 0x000ea20008000c00 */
[----:B------:R-:W3:Y:S01]  /*22d0*/  LDCU UR24, c[0x0][0xb20] ;  /* 0x00016400ff1877ac */ /* 0x000ee20008000800 */
[----:B------:R-:W4:Y:S01]  /*22e0*/  LDCU UR20, c[0x0][0xb0c] ;  /* 0x00016180ff1477ac */ /* 0x000f220008000800 */
[----:B------:R-:W5:Y:S01]  /*22f0*/  LDCU.64 UR10, c[0x0][0xb28] ;  /* 0x00016500ff0a77ac */ /* 0x000f620008000a00 */
[----:B------:R-:W-:Y:S02]  /*2300*/  UISETP.NE.AND UP3, UPT, UR41, 0x1, UPT ;  /* 0x000000012900788c */ /* 0x000fe4000bf65270 */
[----:B--2---:R-:W-:Y:S02]  /*2310*/  UIMAD.WIDE.U32 UR16, UR37, UR15, URZ ;  /* 0x0000000f251072a5 */ /* 0x004fe4000f8e00ff */
[----:B------:R-:W-:Y:S02]  /*2320*/  UIMAD.WIDE.U32 UR8, UR38, UR12, URZ ;  /* 0x0000000c260872a5 */ /* 0x000fe4000f8e00ff */
[----:B------:R-:W-:-:S02]  /*2330*/  UISETP.NE.AND UP0, UPT, UR14, 0x1, UPT ;  /* 0x000000010e00788c */ /* 0x000fc4000bf05270 */
[----:B------:R-:W-:Y:S01]  /*2340*/  UIMAD.WIDE.U32 UR22, UR30, UR15, URZ ;  /* 0x0000000f1e1672a5 */ /* 0x000fe2000f8e00ff */
[----:B------:R-:W-:Y:S02]  /*2350*/  UMOV UR16, UR17 ;  /* 0x0000001100107c82 */ /* 0x000fe40008000000 */
[----:B------:R-:W-:Y:S01]  /*2360*/  UMOV UR8, UR9 ;  /* 0x0000000900087c82 */ /* 0x000fe20008000000 */
[----:B---3--:R-:W-:Y:S02]  /*2370*/  USHF.R.U32.HI UR16, URZ, UR24, UR16 ;  /* 0x00000018ff107299 */ /* 0x008fe40008011610 */
[----:B------:R-:W-:Y:S02]  /*2380*/  USHF.R.U32.HI UR9, URZ, UR13, UR8 ;  /* 0x0000000dff097299 */ /* 0x000fe40008011608 */
[----:B----4-:R-:W-:Y:S02]  /*2390*/  UISETP.NE.AND UP2, UPT, UR20, 0x1, UPT ;  /* 0x000000011400788c */ /* 0x010fe4000bf45270 */
[----:B------:R-:W-:-:S02]  /*23a0*/  USEL UR8, UR37, UR16, !UP0 ;  /* 0x0000001025087287 */ /* 0x000fc4000c000000 */
[----:B------:R-:W-:Y:S02]  /*23b0*/  USEL UR9, UR38, UR9, !UP2 ;  /* 0x0000000926097287 */ /* 0x000fe4000d000000 */
[----:B-----5:R-:W-:Y:S01]  /*23c0*/  UIMAD.WIDE.U32 UR16, UR8, UR10, URZ ;  /* 0x0000000a081072a5 */ /* 0x020fe2000f8e00ff */
[----:B------:R-:W-:Y:S01]  /*23d0*/  UMOV UR6, UR23 ;  /* 0x0000001700067c82 */ /* 0x000fe20008000000 */
[----:B------:R-:W-:Y:S02]  /*23e0*/  UIMAD.WIDE.U32 UR18, UR31, UR12, URZ ;  /* 0x0000000c1f1272a5 */ /* 0x000fe4000f8e00ff */
[----:B------:R-:W-:-:S03]  /*23f0*/  UIMAD.WIDE.U32 UR22, UR9, UR10, URZ ;  /* 0x0000000a091672a5 */ /* 0x000fc6000f8e00ff */
[----:B------:R-:W-:Y:S01]  /*2400*/  UMOV UR16, UR17 ;  /* 0x0000001100107c82 */ /* 0x000fe20008000000 */
[----:B------:R-:W-:Y:S02]  /*2410*/  USHF.R.U32.HI UR6, URZ, UR24, UR6 ;  /* 0x00000018ff067299 */ /* 0x000fe40008011606 */
[----:B------:R-:W-:Y:S01]  /*2420*/  @UP3 USHF.R.U32.HI UR8, URZ, UR11, UR16 ;  /* 0x0000000bff083299 */ /* 0x000fe20008011610 */
[----:B------:R-:W-:Y:S01]  /*2430*/  UMOV UR18, UR19 ;  /* 0x0000001300127c82 */ /* 0x000fe20008000000 */
[----:B------:R-:W-:Y:S01]  /*2440*/  UMOV UR22, UR23 ;  /* 0x0000001700167c82 */ /* 0x000fe20008000000 */
[----:B------:R-:W-:Y:S02]  /*2450*/  USHF.R.U32.HI UR13, URZ, UR13, UR18 ;  /* 0x0000000dff0d7299 */ /* 0x000fe40008011612 */
[----:B------:R-:W-:Y:S02]  /*2460*/  USEL UR6, UR30, UR6, !UP0 ;  /* 0x000000061e067287 */ /* 0x000fe4000c000000 */
[----:B------:R-:W-:-:S02]  /*2470*/  @UP3 USHF.R.U32.HI UR9, URZ, UR11, UR22 ;  /* 0x0000000bff093299 */ /* 0x000fc40008011616 */
[----:B------:R-:W-:Y:S02]  /*2480*/  UIMAD UR12, UR41, UR8, URZ ;  /* 0x00000008290c72a4 */ /* 0x000fe4000f8e02ff */
[----:B------:R-:W-:Y:S02]  /*2490*/  USEL UR8, UR31, UR13, !UP2 ;  /* 0x0000000d1f087287 */ /* 0x000fe4000d000000 */
[----:B------:R-:W-:Y:S02]  /*24a0*/  UIMAD UR15, UR41, UR9, URZ ;  /* 0x00000009290f72a4 */ /* 0x000fe4000f8e02ff */
[----:B------:R-:W-:Y:S02]  /*24b0*/  UISETP.GE.AND UP0, UPT, UR6, UR12, UPT ;  /* 0x0000000c0600728c */ /* 0x000fe4000bf06270 */
[----:B------:R-:W-:Y:S02]  /*24c0*/  UIMAD.WIDE.U32 UR12, UR6, UR10, URZ ;  /* 0x0000000a060c72a5 */ /* 0x000fe4000f8e00ff */
[----:B------:R-:W-:-:S02]  /*24d0*/  UISETP.GE.OR UP0, UPT, UR8, UR15, UP0 ;  /* 0x0000000f0800728c */ /* 0x000fc40008706670 */
[----:B------:R-:W-:Y:S02]  /*24e0*/  UIMAD.WIDE.U32 UR16, UR8, UR10, URZ ;  /* 0x0000000a081072a5 */ /* 0x000fe4000f8e00ff */
[----:B------:R-:W-:Y:S01]  /*24f0*/  UIADD3 UR15, UPT, UPT, -UR8, URZ, URZ ;  /* 0x000000ff080f7290 */ /* 0x000fe2000fffe1ff */
[----:B------:R-:W-:Y:S01]  /*2500*/  UMOV UR12, UR13 ;  /* 0x0000000d000c7c82 */ /* 0x000fe20008000000 */
[----:B------:R-:W-:Y:S02]  /*2510*/  UIADD3 UR13, UPT, UPT, -UR6, URZ, URZ ;  /* 0x000000ff060d7290 */ /* 0x000fe4000fffe1ff */
[----:B------:R-:W-:-:S03]  /*2520*/  USHF.R.U32.HI UR12, URZ, UR11, UR12 ;  /* 0x0000000bff0c7299 */ /* 0x000fc6000801160c */
[----:B------:R-:W-:Y:S01]  /*2530*/  @!UP0 UMOV UR10, UR17 ;  /* 0x00000011000a8c82 */ /* 0x000fe20008000000 */
[----:B------:R-:W-:Y:S02]  /*2540*/  UIMAD UR13, UR14, UR13, UR30 ;  /* 0x0000000d0e0d72a4 */ /* 0x000fe4000f8e021e */
[----:B------:R-:W-:Y:S02]  /*2550*/  USEL UR12, UR6, UR12, !UP3 ;  /* 0x0000000c060c7287 */ /* 0x000fe4000d800000 */
[----:B------:R-:W-:Y:S02]  /*2560*/  @!UP0 USHF.R.U32.HI UR10, URZ, UR11, UR10 ;  /* 0x0000000bff0a8299 */ /* 0x000fe4000801160a */
[----:B------:R-:W-:Y:S02]  /*2570*/  UIADD3 UR11, UPT, UPT, -UR12, URZ, URZ ;  /* 0x000000ff0c0b7290 */ /* 0x000fe4000fffe1ff */
[----:B------:R-:W-:Y:S02]  /*2580*/  @!UP0 USEL UR10, UR8, UR10, !UP3 ;  /* 0x0000000a080a8287 */ /* 0x000fe4000d800000 */
[----:B------:R-:W-:-:S02]  /*2590*/  UIMAD UR11, UR41, UR11, UR6 ;  /* 0x0000000b290b72a4 */ /* 0x000fc4000f8e0206 */
[----:B------:R-:W-:Y:S02]  /*25a0*/  @!UP0 UIADD3 UR12, UPT, UPT, UR12, -UR10, URZ ;  /* 0x8000000a0c0c8290 */ /* 0x000fe4000fffe0ff */
[----:B------:R-:W-:Y:S02]  /*25b0*/  @!UP0 UIMAD UR10, UR11, UR9, UR10 ;  /* 0x000000090b0a82a4 */ /* 0x000fe4000f8e020a */
[----:B------:R-:W-:Y:S02]  /*25c0*/  @!UP0 UIMAD UR6, UR41, UR12, UR8 ;  /* 0x0000000c290682a4 */ /* 0x000fe4000f8e0208 */
[----:B------:R-:W-:Y:S02]  /*25d0*/  UIMAD UR9, UR20, UR15, UR31 ;  /* 0x0000000f140972a4 */ /* 0x000fe4000f8e021f */
[----:B------:R-:W-:Y:S01]  /*25e0*/  UIMAD UR30, UR6, UR14, UR13 ;  /* 0x0000000e061e72a4 */ /* 0x000fe2000f8e020d */
[----:B------:R-:W-:Y:S02]  /*25f0*/  @!UP0 UMOV UR8, UR10 ;  /* 0x0000000a00088c82 */ /* 0x000fe40008000000 */
[----:B------:R-:W-:-:S12]  /*2600*/  UIMAD UR31, UR8, UR20, UR9 ;  /* 0x00000014081f72a4 */ /* 0x000fd8000f8e0209 */
.L_x_40:
[----:B------:R-:W2:Y:S02]  /*2610*/  LDCU UR6, c[0x0][0xb30] ;  /* 0x00016600ff0677ac */ /* 0x000ea40008000800 */
[----:B--2---:R-:W-:-:S09]  /*2620*/  UISETP.NE.AND UP0, UPT, UR6, 0x1, UPT ;  /* 0x000000010600788c */ /* 0x004fd2000bf05270 */
[----:B------:R-:W-:Y:S05]  /*2630*/  BRA.U UP0, `(.L_x_41) ;  /* 0x0000000100447547 */ /* 0x000fea000b800000 */
[----:B------:R-:W2:Y:S01]  /*2640*/  LDCU.128 UR12, c[0x0][0xb10] ;  /* 0x00016200ff0c77ac */ /* 0x000ea20008000c00 */
[----:B------:R-:W3:Y:S01]  /*2650*/  LDCU UR16, c[0x0][0xb0c] ;  /* 0x00016180ff1077ac */ /* 0x000ee20008000800 */
[----:B------:R-:W4:Y:S01]  /*2660*/  LDCU UR17, c[0x0][0xb20] ;  /* 0x00016400ff1177ac */ /* 0x000f220008000800 */
[----:B--2---:R-:W-:Y:S02]  /*2670*/  UIMAD.WIDE.U32 UR10, UR31, UR12, URZ ;  /* 0x0000000c1f0a72a5 */ /* 0x004fe4000f8e00ff */
[----:B------:R-:W-:Y:S02]  /*2680*/  UIMAD.WIDE.U32 UR8, UR30, UR15, URZ ;  /* 0x0000000f1e0872a5 */ /* 0x000fe4000f8e00ff */
[----:B---3--:R-:W-:Y:S02]  /*2690*/  UISETP.NE.AND UP2, UPT, UR16, 0x1, UPT ;  /* 0x000000011000788c */ /* 0x008fe4000bf45270 */
[----:B------:R-:W-:Y:S01]  /*26a0*/  UISETP.NE.AND UP0, UPT, UR14, 0x1, UPT ;  /* 0x000000010e00788c */ /* 0x000fe2000bf05270 */
[----:B------:R-:W-:-:S02]  /*26b0*/  UMOV UR10, UR11 ;  /* 0x0000000b000a7c82 */ /* 0x000fc40008000000 */
[----:B------:R-:W-:Y:S01]  /*26c0*/  UMOV UR6, UR9 ;  /* 0x0000000900067c82 */ /* 0x000fe20008000000 */
[----:B------:R-:W-:Y:S02]  /*26d0*/  USHF.R.U32.HI UR13, URZ, UR13, UR10 ;  /* 0x0000000dff0d7299 */ /* 0x000fe4000801160a */
[----:B----4-:R-:W-:Y:S02]  /*26e0*/  USHF.R.U32.HI UR6, URZ, UR17, UR6 ;  /* 0x00000011ff067299 */ /* 0x010fe40008011606 */
[----:B------:R-:W-:Y:S02]  /*26f0*/  USEL UR8, UR31, UR13, !UP2 ;  /* 0x0000000d1f087287 */ /* 0x000fe4000d000000 */
[----:B------:R-:W-:-:S04]  /*2700*/  USEL UR6, UR30, UR6, !UP0 ;  /* 0x000000061e067287 */ /* 0x000fc8000c000000 */
[----:B------:R-:W-:Y:S02]  /*2710*/  UIADD3 UR9, UPT, UPT, UR8, -UR6, URZ ;  /* 0x8000000608097290 */ /* 0x000fe4000fffe0ff */
[----:B------:R-:W-:Y:S02]  /*2720*/  UIADD3 UR6, UPT, UPT, -UR8, UR6, URZ ;  /* 0x0000000608067290 */ /* 0x000fe4000fffe1ff */
[----:B------:R-:W-:Y:S02]  /*2730*/  UIMAD UR30, UR9, UR14, UR30 ;  /* 0x0000000e091e72a4 */ /* 0x000fe4000f8e021e */
[----:B------:R-:W-:-:S12]  /*2740*/  UIMAD UR31, UR6, UR16, UR31 ;  /* 0x00000010061f72a4 */ /* 0x000fd8000f8e021f */
.L_x_41:
[----:B------:R-:W-:Y:S01]  /*2750*/  VIADD R11, R11, 0x1 ;  /* 0x000000010b0b7836 */ /* 0x000fe20000000000 */
[----:B------:R-:W-:Y:S02]  /*2760*/  R2UR UR8, R233 ;  /* 0x00000000e90872ca */ /* 0x000fe400000e0000 */
[----:B------:R-:W-:Y:S02]  /*2770*/  R2UR UR6, R232 ;  /* 0x00000000e80672ca */ /* 0x000fe400000e0000 */
[C---:B------:R-:W-:Y:S02]  /*2780*/  ISETP.NE.AND P0, PT, R11.reuse, 0x2, PT ;  /* 0x000000020b00780c */ /* 0x040fe40003f05270 */
[----:B------:R-:W-:Y:S02]  /*2790*/  PLOP3.LUT P1, PT, PT, PT, PT, 0x80, 0x8 ;  /* 0x000000000008781c */ /* 0x000fe40003f2f070 */
[----:B------:R-:W-:Y:S02]  /*27a0*/  SEL R3, RZ, 0x1, P0 ;  /* 0x00000001ff037807 */ /* 0x000fe40000000000 */
[----:B------:R-:W-:-:S02]  /*27b0*/  SEL R11, R11, RZ, P0 ;  /* 0x000000ff0b0b7207 */ /* 0x000fc40000000000 */
[----:B------:R-:W-:Y:S01]  /*27c0*/  LOP3.LUT R10, R10, R3, RZ, 0x3c, !PT ;  /* 0x000000030a0a7212 */ /* 0x000fe200078e3cff */
[----:B------:R-:W-:Y:S02]  /*27d0*/  UIADD3 UR49, UPT, UPT, UR31, UR8, URZ ;  /* 0x000000081f317290 */ /* 0x000fe4000fffe0ff */
[----:B------:R-:W-:Y:S01]  /*27e0*/  UIADD3 UR50, UPT, UPT, UR30, UR6, URZ ;  /* 0x000000061e327290 */ /* 0x000fe2000fffe0ff */
[----:B------:R-:W-:Y:S11]  /*27f0*/  BRA.U UP1, `(.L_x_42) ;  /* 0xfffffff101287547 */ /* 0x000ff6000b83ffff */
[----:B------:R-:W-:Y:S01]  /*2800*/  UIADD3 UR8, UPT, UPT, UR4, 0x40, URZ ;  /* 0x0000004004087890 */ /* 0x000fe2000fffe0ff */
[----:B------:R-:W-:-:S03]  /*2810*/  SHF.L.U32 R3, R12, 0x1f, RZ ;  /* 0x0000001f0c037819 */ /* 0x000fc600000006ff */
[----:B------:R-:W-:-:S09]  /*2820*/  ULEA UR4, UR7, UR8, 0x3 ;  /* 0x0000000807047291 */ /* 0x000fd2000f8e18ff */
[----:B------:R-:W2:Y:S02]  /*2830*/  SYNCS.PHASECHK.TRANS64.TRYWAIT P0, [UR4], R3 ;  /* 0x00000003ff0075a7 */ /* 0x000ea40008001104 */
[----:B--2---:R-:W-:Y:S05]  /*2840*/  @!P0 BRA `(.L_x_43) ;  /* 0x0000006800648947 */ /* 0x004fea0003800000 */
.L_x_123:
[----:B------:R-:W-:-:S04]  /*2850*/  UIADD3 UR4, UPT, UPT, UR7, 0x1, URZ ;  /* 0x0000000107047890 */ /* 0x000fc8000fffe0ff */
[----:B------:R-:W-:-:S04]  /*2860*/  UISETP.NE.AND UP0, UPT, UR4, 0x8, UPT ;  /* 0x000000080400788c */ /* 0x000fc8000bf05270 */
[----:B------:R-:W-:Y:S02]  /*2870*/  USEL UR6, URZ, 0x1, UP0 ;  /* 0x00000001ff067887 */ /* 0x000fe40008000000 */
[----:B------:R-:W-:-:S04]  /*2880*/  USEL UR4, UR4, URZ, UP0 ;  /* 0x000000ff04047287 */ /* 0x000fc80008000000 */
[----:B------:R-:W-:Y:S01]  /*2890*/  ULEA UR5, UR4, UR8, 0x3 ;  /* 0x0000000804057291 */ /* 0x000fe2000f8e18ff */
[----:B------:R-:W-:-:S04]  /*28a0*/  LOP3.LUT R2, R12, UR6, RZ, 0x3c, !PT ;  /* 0x000000060c027c12 */ /* 0x000fc8000f8e3cff */
[----:B-1----:R-:W-:-:S04]  /*28b0*/  SHF.L.U32 R3, R2, 0x1f, RZ ;  /* 0x0000001f02037819 */ /* 0x002fc800000006ff */
[----:B------:R-:W1:Y:S02]  /*28c0*/  SYNCS.PHASECHK.TRANS64.TRYWAIT P0, [UR5], R3 ;  /* 0x00000003ff0075a7 */ /* 0x000e640008001105 */
[----:B-1----:R-:W-:Y:S05]  /*28d0*/  @!P0 BRA `(.L_x_44) ;  /* 0x0000006800588947 */ /* 0x002fea0003800000 */
.L_x_125:
        /* <DEDUP_REMOVED lines=9> */
.L_x_127:
        /* <DEDUP_REMOVED lines=9> */
.L_x_129:
        /* <DEDUP_REMOVED lines=9> */
.L_x_131:
        /* <DEDUP_REMOVED lines=9> */
.L_x_133:
        /* <DEDUP_REMOVED lines=9> */
.L_x_135:
[----:B------:R-:W-:-:S04]  /*2bb0*/  UIADD3 UR4, UPT, UPT, UR4, 0x1, URZ ;  /* 0x0000000104047890 */ /* 0x000fc8000fffe0ff */
[----:B------:R-:W-:-:S04]  /*2bc0*/  UISETP.NE.AND UP0, UPT, UR4, 0x8, UPT ;  /* 0x000000080400788c */ /* 0x000fc8000bf05270 */
[----:B------:R-:W-:Y:S02]  /*2bd0*/  USEL UR5, URZ, 0x1, UP0 ;  /* 0x00000001ff057887 */ /* 0x000fe40008000000 */
[----:B------:R-:W-:-:S04]  /*2be0*/  USEL UR4, UR4, URZ, UP0 ;  /* 0x000000ff04047287 */ /* 0x000fc80008000000 */
[----:B------:R-:W-:Y:S01]  /*2bf0*/  ULEA UR4, UR4, UR8, 0x3 ;  /* 0x0000000804047291 */ /* 0x000fe2000f8e18ff */
[----:B-1----:R-:W-:-:S04]  /*2c00*/  LOP3.LUT R3, R2, UR5, RZ, 0x3c, !PT ;  /* 0x0000000502037c12 */ /* 0x002fc8000f8e3cff */
[----:B------:R-:W-:Y:S01]  /*2c10*/  SHF.L.U32 R3, R3, 0x1f, RZ ;  /* 0x0000001f03037819 */ /* 0x000fe200000006ff */
[----:B------:R-:W-:-:S07]  /*2c20*/  IMAD.U32 R0, RZ, RZ, UR4 ;  /* 0x00000004ff007e24 */ /* 0x000fce000f8e00ff */
.L_x_50:
[----:B-1----:R1:W2:Y:S02]  /*2c30*/  SYNCS.PHASECHK.TRANS64.TRYWAIT P0, [R0+URZ], R3 ;  /* 0x00000003000075a7 */ /* 0x0022a400080011ff */
[----:B--2---:R-:W-:Y:S05]  /*2c40*/  @!P0 NANOSLEEP.SYNCS 0x989680 ;  /* 0x009896800000895d */ /* 0x004fea0003900000 */
[----:B------:R-:W2:Y:S02]  /*2c50*/  @!P0 SYNCS.PHASECHK.TRANS64 P0, [R0+URZ], R3 ;  /* 0x00000003000085a7 */ /* 0x000ea400080010ff */
[----:B--2---:R-:W-:Y:S05]  /*2c60*/  @P0 EXIT ;  /* 0x000000000000094d */ /* 0x004fea0003800000 */
[----:B------:R-:W-:Y:S05]  /*2c70*/  BRA `(.L_x_50) ;  /* 0xfffffffc00ec7947 */ /* 0x000fea000383ffff */
.L_x_22:
[----:B------:R-:W-:-:S04]  /*2c80*/  UISETP.NE.AND UP0, UPT, UR5, URZ, UPT ;  /* 0x000000ff0500728c */ /* 0x000fc8000bf05270 */
[----:B------:R-:W-:-:S09]  /*2c90*/  UISETP.NE.OR UP0, UPT, UR20, 0x1, UP0 ;  /* 0x000000011400788c */ /* 0x000fd20008705670 */
[----:B------:R-:W-:Y:S05]  /*2ca0*/  BRA.U UP0, `(.L_x_51) ;  /* 0x00000005004c7547 */ /* 0x000fea000b800000 */
[----:B------:R-:W-:Y:S01]  /*2cb0*/  HFMA2 R10, -RZ, RZ, 0, 0 ;  /* 0x00000000ff0a7431 */ /* 0x000fe200000001ff */
[----:B------:R-:W-:Y:S01]  /*2cc0*/  UMOV UR6, 0x400 ;  /* 0x0000040000067882 */ /* 0x000fe20000000000 */
[----:B------:R-:W-:Y:S01]  /*2cd0*/  ISETP.GE.U32.AND P2, PT, R225, 0x2, PT ;  /* 0x00000002e100780c */ /* 0x000fe20003f46070 */
[----:B------:R-:W-:Y:S01]  /*2ce0*/  IMAD.MOV.U32 R11, RZ, RZ, 0x1 ;  /* 0x00000001ff0b7424 */ /* 0x000fe200078e00ff */
[----:B------:R-:W-:Y:S01]  /*2cf0*/  CS2R R8, SRZ ;  /* 0x0000000000087805 */ /* 0x000fe2000001ff00 */
[----:B------:R-:W-:Y:S01]  /*2d00*/  IMAD.MOV.U32 R3, RZ, RZ, RZ ;  /* 0x000000ffff037224 */ /* 0x000fe200078e00ff */
[----:B------:R-:W-:-:S03]  /*2d10*/  ULEA UR6, UR5, UR6, 0x18 ;  /* 0x0000000605067291 */ /* 0x000fc6000f8ec0ff */
[----:B------:R-:W-:-:S09]  /*2d20*/  UMOV UR5, URZ ;  /* 0x000000ff00057c82 */ /* 0x000fd20008000000 */
.L_x_55:
[----:B------:R-:W-:Y:S02]  /*2d30*/  LEA R0, R3, UR6, 0x3 ;  /* 0x0000000603007c11 */ /* 0x000fe4000f8e18ff */
[----:B------:R-:W-:-:S03]  /*2d40*/  SHF.L.U32 R5, R8, 0x1f, RZ ;  /* 0x0000001f08057819 */ /* 0x000fc600000006ff */
[----:B------:R-:W-:Y:S01]  /*2d50*/  VIADD R4, R0, 0x110 ;  /* 0x0000011000047836 */ /* 0x000fe20000000000 */
[----:B------:R-:W1:Y:S02]  /*2d60*/  SYNCS.PHASECHK.TRANS64.TRYWAIT P0, [R0+URZ+0x100], R5 ;  /* 0x00010005000075a7 */ /* 0x000e6400080011ff */
[----:B-1----:R-:W-:Y:S05]  /*2d70*/  @!P0 BRA `(.L_x_52) ;  /* 0x0000006400c08947 */ /* 0x002fea0003800000 */
.L_x_136:
[----:B------:R-:W-:Y:S01]  /*2d80*/  ULEA UR4, UR5, UR6, 0x3 ;  /* 0x0000000605047291 */ /* 0x000fe2000f8e18ff */
[----:B------:R-:W-:Y:S01]  /*2d90*/  PRMT R4, RZ, 0x654, R4 ;  /* 0x00000654ff047816 */ /* 0x000fe20000000004 */
[----:B-1----:R-:W-:Y:S01]  /*2da0*/  @!P2 IMAD.MOV.U32 R5, RZ, RZ, 0x10 ;  /* 0x00000010ff05a424 */ /* 0x002fe200078e00ff */
[----:B------:R-:W-:Y:S01]  /*2db0*/  SHF.L.U32 R7, R11, 0x1f, RZ ;  /* 0x0000001f0b077819 */ /* 0x000fe200000006ff */
[----:B------:R-:W-:Y:S01]  /*2dc0*/  UIADD3 UR7, UPT, UPT, UR4, 0xa0, URZ ;  /* 0x000000a004077890 */ /* 0x000fe2000fffe0ff */
[----:B------:R1:W-:Y:S05]  /*2dd0*/  SYNCS.ARRIVE.TRANS64.RED.A1T0 RZ, [R4+URZ], RZ ;  /* 0x000000ff04ff79a7 */ /* 0x0003ea00081004ff */
[----:B------:R-:W-:Y:S01]  /*2de0*/  IMAD.U32 R0, RZ, RZ, UR7 ;  /* 0x00000007ff007e24 */ /* 0x000fe2000f8e00ff */
[----:B------:R-:W2:Y:S04]  /*2df0*/  SYNCS.PHASECHK.TRANS64.TRYWAIT P0, [UR4+0xb0], R7 ;  /* 0x0000b007ff0075a7 */ /* 0x000ea80008001104 */
[----:B------:R-:W-:Y:S01]  /*2e00*/  PRMT R13, R225, 0x654, R0 ;  /* 0x00000654e10d7816 */ /* 0x000fe20000000000 */
[----:B-12---:R-:W-:Y:S06]  /*2e10*/  @!P0 BRA `(.L_x_53) ;  /* 0x0000006400ac8947 */ /* 0x006fec0003800000 */
.L_x_138:
[----:B------:R-:W-:Y:S01]  /*2e20*/  ULEA UR8, UR5, UR6, 0x4 ;  /* 0x0000000605087291 */ /* 0x000fe2000f8e20ff */
[----:B------:R-:W-:Y:S01]  /*2e30*/  SEL R2, R13, R2, !P2 ;  /* 0x000000020d027207 */ /* 0x000fe20005000000 */
[----:B------:R-:W-:Y:S01]  /*2e40*/  UIADD3 UR9, UPT, UPT, UR4, 0xa0, URZ ;  /* 0x000000a004097890 */ /* 0x000fe2000fffe0ff */
[----:B-1----:R-:W-:Y:S01]  /*2e50*/  LEA R0, R10, UR6, 0x3 ;  /* 0x000000060a007c11 */ /* 0x002fe2000f8e18ff */
[----:B------:R-:W-:Y:S01]  /*2e60*/  UIADD3 UR8, UPT, UPT, UR8, 0x130, URZ ;  /* 0x0000013008087890 */ /* 0x000fe2000fffe0ff */
[----:B------:R1:W-:Y:S01]  /*2e70*/  @!P2 SYNCS.ARRIVE.TRANS64.RED RZ, [R2+URZ], R5 ;  /* 0x0000000502ffa9a7 */ /* 0x0003e200080004ff */
[----:B------:R-:W-:Y:S01]  /*2e80*/  UIADD3 UR4, UPT, UPT, UR5, 0x1, URZ ;  /* 0x0000000105047890 */ /* 0x000fe2000fffe0ff */
[----:B------:R-:W-:-:S03]  /*2e90*/  VIADD R3, R3, 0x1 ;  /* 0x0000000103037836 */ /* 0x000fc60000000000 */
[----:B------:R-:W-:Y:S02]  /*2ea0*/  UISETP.NE.AND UP0, UPT, UR4, 0x2, UPT ;  /* 0x000000020400788c */ /* 0x000fe4000bf05270 */
[----:B------:R-:W-:Y:S01]  /*2eb0*/  ISETP.NE.AND P0, PT, R3, 0x2, PT ;  /* 0x000000020300780c */ /* 0x000fe20003f05270 */
[----:B------:R-:W-:Y:S06]  /*2ec0*/  UGETNEXTWORKID.BROADCAST [UR8], [UR9] ;  /* 0x00000000080073ca */ /* 0x000fec0008000100 */
[----:B------:R-:W-:Y:S02]  /*2ed0*/  USEL UR7, URZ, 0x1, UP0 ;  /* 0x00000001ff077887 */ /* 0x000fe40008000000 */
[----:B------:R-:W-:-:S04]  /*2ee0*/  USEL UR5, UR4, URZ, UP0 ;  /* 0x000000ff04057287 */ /* 0x000fc80008000000 */
[----:B------:R-:W-:Y:S02]  /*2ef0*/  LOP3.LUT R11, R11, UR7, RZ, 0x3c, !PT ;  /* 0x000000070b0b7c12 */ /* 0x000fe4000f8e3cff */
[----:B-1----:R-:W-:-:S04]  /*2f00*/  SHF.L.U32 R5, R9, 0x1f, RZ ;  /* 0x0000001f09057819 */ /* 0x002fc800000006ff */
[----:B------:R-:W1:Y:S02]  /*2f10*/  SYNCS.PHASECHK.TRANS64.TRYWAIT P1, [R0+URZ+0xa0], R5 ;  /* 0x0000a005000075a7 */ /* 0x000e6400080211ff */
[----:B-1----:R-:W-:Y:S05]  /*2f20*/  @!P1 BRA `(.L_x_54) ;  /* 0x0000006400809947 */ /* 0x002fea0003800000 */
.L_x_139:
[----:B------:R-:W-:Y:S01]  /*2f30*/  LEA R4, R10, UR6, 0x4 ;  /* 0x000000060a047c11 */ /* 0x000fe2000f8e20ff */
[----:B-1----:R-:W-:Y:S01]  /*2f40*/  VIADD R0, R0, 0xb0 ;  /* 0x000000b000007836 */ /* 0x002fe20000000000 */
[----:B------:R-:W-:Y:S01]  /*2f50*/  SEL R3, R3, RZ, P0 ;  /* 0x000000ff03037207 */ /* 0x000fe20000000000 */
[----:B------:R-:W-:-:S03]  /*2f60*/  VIADD R10, R10, 0x1 ;  /* 0x000000010a0a7836 */ /* 0x000fc60000000000 */
[----:B------:R-:W1:Y:S01]  /*2f70*/  LDS.128 R4, [R4+0x130] ;  /* 0x0001300004047984 */ /* 0x000e620000000c00 */
[----:B------:R-:W-:Y:S02]  /*2f80*/  PRMT R0, RZ, 0x654, R0 ;  /* 0x00000654ff007816 */ /* 0x000fe40000000000 */
[C---:B------:R-:W-:Y:S01]  /*2f90*/  ISETP.NE.AND P1, PT, R10.reuse, 0x2, PT ;  /* 0x000000020a00780c */ /* 0x040fe20003f25270 */
[----:B------:R-:W-:Y:S01]  /*2fa0*/  @!PT LDS RZ, [RZ] ;  /* 0x00000000fffff984 */ /* 0x000fe20000000800 */
[----:B------:R-:W-:Y:S01]  /*2fb0*/  @!PT LDS RZ, [RZ] ;  /* 0x00000000fffff984 */ /* 0x000fe20000000800 */
[----:B------:R-:W-:Y:S01]  /*2fc0*/  @!PT LDS RZ, [RZ] ;  /* 0x00000000fffff984 */ /* 0x000fe20000000800 */
[----:B------:R-:W-:Y:S01]  /*2fd0*/  @!PT LDS RZ, [RZ] ;  /* 0x00000000fffff984 */ /* 0x000fe20000000800 */
[----:B------:R2:W-:Y:S06]  /*2fe0*/  MEMBAR.ALL.CTA ;  /* 0x0000000000007992 */ /* 0x0005ec0000008000 */
[----:B--2---:R-:W2:Y:S01]  /*2ff0*/  FENCE.VIEW.ASYNC.S ;  /* 0x00000000000073c6 */ /* 0x004ea20000000000 */
[----:B------:R-:W-:Y:S01]  /*3000*/  SEL R10, R10, RZ, P1 ;  /* 0x000000ff0a0a7207 */ /* 0x000fe20000800000 */
[----:B--2---:R2:W-:Y:S01]  /*3010*/  SYNCS.ARRIVE.TRANS64.RED.A1T0 RZ, [R0+URZ], RZ ;  /* 0x000000ff00ff79a7 */ /* 0x0045e200081004ff */
[----:B-1----:R-:W-:-:S02]  /*3020*/  LOP3.LUT P3, RZ, R6, 0x1, RZ, 0xc0, !PT ;  /* 0x0000000106ff7812 */ /* 0x002fc4000786c0ff */
[----:B------:R-:W-:-:S04]  /*3030*/  SEL R5, RZ, 0x1, P0 ;  /* 0x00000001ff057807 */ /* 0x000fc80000000000 */
[----:B------:R-:W-:Y:S02]  /*3040*/  LOP3.LUT R8, R8, R5, RZ, 0x3c, !PT ;  /* 0x0000000508087212 */ /* 0x000fe400078e3cff */
[----:B--2---:R-:W-:-:S04]  /*3050*/  SEL R0, RZ, 0x1, P1 ;  /* 0x00000001ff007807 */ /* 0x004fc80000800000 */
[----:B------:R-:W-:Y:S01]  /*3060*/  LOP3.LUT R9, R9, R0, RZ, 0x3c, !PT ;  /* 0x0000000009097212 */ /* 0x000fe200078e3cff */
[----:B------:R-:W-:Y:S06]  /*3070*/  @P3 BRA `(.L_x_55) ;  /* 0xfffffffc002c3947 */ /* 0x000fec000383ffff */
[----:B------:R-:W-:Y:S01]  /*3080*/  ULEA UR4, UR5, UR6, 0x3 ;  /* 0x0000000605047291 */ /* 0x000fe2000f8e18ff */
[----:B------:R-:W-:-:S08]  /*3090*/  SHF.L.U32 R3, R11, 0x1f, RZ ;  /* 0x0000001f0b037819 */ /* 0x000fd000000006ff */
[----:B------:R-:W1:Y:S02]  /*30a0*/  SYNCS.PHASECHK.TRANS64 P0, [UR4+0xb0], R3 ;  /* 0x0000b003ff0075a7 */ /* 0x000e640008001004 */
[----:B-1----:R-:W-:Y:S05]  /*30b0*/  @P0 BRA `(.L_x_56) ;  /* 0x0000000000080947 */ /* 0x002fea0003800000 */
[----:B------:R-:W1:Y:S02]  /*30c0*/  SYNCS.PHASECHK.TRANS64.TRYWAIT P0, [UR4+0xb0], R3 ;  /* 0x0000b003ff0075a7 */ /* 0x000e640008001104 */
[----:B-1----:R-:W-:Y:S05]  /*30d0*/  @!P0 BRA `(.L_x_57) ;  /* 0x0000006400288947 */ /* 0x002fea0003800000 */
.L_x_56:
[----:B------:R-:W-:-:S04]  /*30e0*/  UIADD3 UR7, UPT, UPT, UR5, 0x1, URZ ;  /* 0x0000000105077890 */ /* 0x000fc8000fffe0ff */
[----:B------:R-:W-:-:S04]  /*30f0*/  UISETP.NE.AND UP0, UPT, UR7, 0x2, UPT ;  /* 0x000000020700788c */ /* 0x000fc8000bf05270 */
[----:B------:R-:W-:Y:S02]  /*3100*/  USEL UR8, URZ, 0x1, UP0 ;  /* 0x00000001ff087887 */ /* 0x000fe40008000000 */
[----:B------:R-:W-:-:S04]  /*3110*/  USEL UR7, UR7, URZ, UP0 ;  /* 0x000000ff07077287 */ /* 0x000fc80008000000 */
[----:B------:R-:W-:Y:S01]  /*3120*/  ULEA UR7, UR7, UR6, 0x3 ;  /* 0x0000000607077291 */ /* 0x000fe2000f8e18ff */
[----:B-1----:R-:W-:-:S04]  /*3130*/  LOP3.LUT R3, R11, UR8, RZ, 0x3c, !PT ;  /* 0x000000080b037c12 */ /* 0x002fc8000f8e3cff */
[----:B------:R-:W-:-:S04]  /*3140*/  SHF.L.U32 R0, R3, 0x1f, RZ ;  /* 0x0000001f03007819 */ /* 0x000fc800000006ff */
[----:B------:R-:W1:Y:S02]  /*3150*/  SYNCS.PHASECHK.TRANS64 P0, [UR7+0xb0], R0 ;  /* 0x0000b000ff0075a7 */ /* 0x000e640008001007 */
[----:B-1----:R-:W-:Y:S05]  /*3160*/  @P0 EXIT ;  /* 0x000000000000094d */ /* 0x002fea0003800000 */
[----:B------:R-:W-:Y:S02]  /*3170*/  SHF.L.U32 R3, R3, 0x1f, RZ ;  /* 0x0000001f03037819 */ /* 0x000fe400000006ff */
[----:B------:R-:W-:-:S07]  /*3180*/  MOV R0, UR7 ;  /* 0x0000000700007c02 */ /* 0x000fce0008000f00 */
.L_x_58:
[----:B-1----:R1:W2:Y:S02]  /*3190*/  SYNCS.PHASECHK.TRANS64.TRYWAIT P0, [R0+URZ+0xb0], R3 ;  /* 0x0000b003000075a7 */ /* 0x0022a400080011ff */
[----:B--2---:R-:W-:Y:S05]  /*31a0*/  @!P0 NANOSLEEP.SYNCS 0x989680 ;  /* 0x009896800000895d */ /* 0x004fea0003900000 */
[----:B------:R-:W2:Y:S02]  /*31b0*/  @!P0 SYNCS.PHASECHK.TRANS64 P0, [R0+URZ+0xb0], R3 ;  /* 0x0000b003000085a7 */ /* 0x000ea400080010ff */
[----:B--2---:R-:W-:Y:S05]  /*31c0*/  @P0 EXIT ;  /* 0x000000000000094d */ /* 0x004fea0003800000 */
[----:B------:R-:W-:Y:S05]  /*31d0*/  BRA `(.L_x_58) ;  /* 0xfffffffc00ec7947 */ /* 0x000fea000383ffff */
.L_x_51:
[----:B------:R-:W-:Y:S05]  /*31e0*/  BRA.U UP5, `(.L_x_59) ;  /* 0x0000001105d87547 */ /* 0x000fea000b800000 */
[----:B------:R-:W-:Y:S01]  /*31f0*/  UMOV UR6, 0x40 ;  /* 0x0000004000067882 */ /* 0x000fe20000000000 */
[----:B------:R-:W-:Y:S01]  /*3200*/  NOP ;  /* 0x0000000000007918 */ /* 0x000fe20000000000 */
[----:B------:R-:W-:Y:S01]  /*3210*/  ULEA UR6, UR5, UR6, 0x18 ;  /* 0x0000000605067291 */ /* 0x000fe2000f8ec0ff */
[----:B------:R-:W-:Y:S02]  /*3220*/  UMOV UR4, 0x400 ;  /* 0x0000040000047882 */ /* 0x000fe40000000000 */
[----:B------:R-:W-:-:S06]  /*3230*/  ULEA UR5, UR5, UR4, 0x18 ;  /* 0x0000000405057291 */ /* 0x000fcc000f8ec0ff */
[----:B------:R-:W1:Y:S02]  /*3240*/  LDS.U8 R3, [UR6+0x1c] ;  /* 0x00001c06ff037984 */ /* 0x000e640008000000 */
[----:B-1----:R-:W-:-:S13]  /*3250*/  ISETP.NE.AND P0, PT, R3, RZ, PT ;  /* 0x000000ff0300720c */ /* 0x002fda0003f05270 */
[----:B------:R-:W-:Y:S05]  /*3260*/  @P0 BRA `(.L_x_60) ;  /* 0x0000000400080947 */ /* 0x000fea0003800000 */
[----:B------:R-:W-:Y:S02]  /*3270*/  UISETP.NE.U32.AND UP1, UPT, UR47, 0x1, UPT ;  /* 0x000000012f00788c */ /* 0x000fe4000bf25070 */
[----:B------:R-:W-:-:S07]  /*3280*/  UIADD3 UR7, UPT, UPT, UR6, 0x8, URZ ;  /* 0x0000000806077890 */ /* 0x000fce000fffe0ff */
[----:B------:R-:W-:Y:S05]  /*3290*/  BRA.U !UP1, `(.L_x_61) ;  /* 0x00000001099c7547 */ /* 0x000fea000b800000 */
[----:B------:R-:W-:Y:S01]  /*32a0*/  ELECT P0, URZ, PT ;  /* 0x0000000000ff782f */ /* 0x000fe20003800000 */
[----:B------:R-:W-:-:S12]  /*32b0*/  BSSY B0, `(.L_x_61) ;  /* 0x0000025000007945 */ /* 0x000fd80003800000 */
[----:B------:R-:W-:Y:S05]  /*32c0*/  @!P0 BRA `(.L_x_62) ;  /* 0x00000000008c8947 */ /* 0x000fea0003800000 */
[----:B------:R-:W-:-:S05]  /*32d0*/  UMOV UR4, 0x10 ;  /* 0x0000001000047882 */ /* 0x000fca0000000000 */
[----:B------:R-:W-:Y:S04]  /*32e0*/  DEPBAR.LE SB1, 0x36 ;  /* 0x00009d800000791a */ /* 0x000fe80000000000 */
[----:B------:R-:W1:Y:S02]  /*32f0*/  UTCATOMSWS.2CTA.FIND_AND_SET.ALIGN UP0, UR4, UR4 ;  /* 0x00000004000475e3 */ /* 0x000e640008200800 */
[----:B-1----:R-:W-:Y:S01]  /*3300*/  MOV R10, UR4 ;  /* 0x00000004000a7c02 */ /* 0x002fe20008000f00 */
[----:B------:R-:W-:Y:S06]  /*3310*/  BRA.U UP0, `(.L_x_63) ;  /* 0x0000000100187547 */ /* 0x000fec000b800000 */
.L_x_64:
[----:B------:R-:W-:Y:S05]  /*3320*/  NANOSLEEP 0x64 ;  /* 0x000000640000795d */ /* 0x000fea0003800000 */
[----:B------:R-:W-:-:S05]  /*3330*/  UMOV UR4, 0x10 ;  /* 0x0000001000047882 */ /* 0x000fca0000000000 */
[----:B------:R-:W-:Y:S04]  /*3340*/  DEPBAR.LE SB1, 0x36 ;  /* 0x00009d800000791a */ /* 0x000fe80000000000 */
[----:B------:R-:W1:Y:S02]  /*3350*/  UTCATOMSWS.2CTA.FIND_AND_SET.ALIGN UP0, UR4, UR4 ;  /* 0x00000004000475e3 */ /* 0x000e640008200800 */
[----:B-1----:R-:W-:Y:S01]  /*3360*/  MOV R10, UR4 ;  /* 0x00000004000a7c02 */ /* 0x002fe20008000f00 */
[----:B------:R-:W-:Y:S05]  /*3370*/  BRA.U !UP0, `(.L_x_64) ;  /* 0xfffffffd08e87547 */ /* 0x000fea000b83ffff */
.L_x_63:
[----:B------:R-:W1:Y:S01]  /*3380*/  LDS R6, [UR6+0x10] ;  /* 0x00001006ff067984 */ /* 0x000e620008000800 */
[----:B------:R-:W-:Y:S01]  /*3390*/  IMAD.U32 R3, RZ, RZ, UR5 ;  /* 0x00000005ff037e24 */ /* 0x000fe2000f8e00ff */
[----:B------:R-:W-:-:S03]  /*33a0*/  MOV R4, UR46 ;  /* 0x0000002e00047c02 */ /* 0x000fc60008000f00 */
[----:B------:R-:W-:Y:S01]  /*33b0*/  VIADD R3, R3, 0x150 ;  /* 0x0000015003037836 */ /* 0x000fe20000000000 */
[----:B-1----:R-:W-:-:S04]  /*33c0*/  SHF.L.U32 R6, R6, 0x1f, RZ ;  /* 0x0000001f06067819 */ /* 0x002fc800000006ff */
[----:B------:R-:W1:Y:S02]  /*33d0*/  SYNCS.PHASECHK.TRANS64.TRYWAIT P0, [UR6+0x8], R6 ;  /* 0x00000806ff0075a7 */ /* 0x000e640008001106 */
[----:B-1----:R-:W-:Y:S05]  /*33e0*/  @P0 BRA `(.L_x_65) ;  /* 0x0000000000080947 */ /* 0x002fea0003800000 */
[----:B------:R-:W1:Y:S02]  /*33f0*/  SYNCS.PHASECHK.TRANS64.TRYWAIT P0, [UR6+0x8], R6 ;  /* 0x00000806ff0075a7 */ /* 0x000e640008001106 */
[----:B-1----:R-:W-:Y:S05]  /*3400*/  @!P0 BRA `(.L_x_66) ;  /* 0x0000006000748947 */ /* 0x002fea0003800000 */
.L_x_65:
[----:B------:R-:W-:Y:S01]  /*3410*/  PRMT R4, R4, 0x654, R3 ;  /* 0x0000065404047816 */ /* 0x000fe20000000003 */
[----:B------:R-:W-:Y:S01]  /*3420*/  HFMA2 R3, -RZ, RZ, 0, 5.9604644775390625e-08 ;  /* 0x00000001ff037431 */ /* 0x000fe200000001ff */
[----:B------:R-:W-:Y:S01]  /*3430*/  UPRMT UR4, UR46, 0x654, UR7 ;  /* 0x000006542e047896 */ /* 0x000fe20008000007 */
[----:B------:R-:W-:Y:S02]  /*3440*/  IMAD.MOV.U32 R7, RZ, RZ, 0xffff ;  /* 0x0000ffffff077424 */ /* 0x000fe400078e00ff */
[----:B-1----:R-:W-:Y:S02]  /*3450*/  IMAD.MOV.U32 R6, RZ, RZ, 0x4 ;  /* 0x00000004ff067424 */ /* 0x002fe400078e00ff */
[----:B------:R-:W-:Y:S01]  /*3460*/  IMAD.SHL.U32 R9, R10, 0x20, RZ ;  /* 0x000000200a097824 */ /* 0x000fe200078e00ff */
[----:B------:R-:W-:Y:S02]  /*3470*/  MOV R5, UR4 ;  /* 0x0000000400057c02 */ /* 0x000fe40008000f00 */
[-C--:B------:R-:W-:Y:S01]  /*3480*/  SHF.L.U32 R8, R7, R10.reuse, RZ ;  /* 0x0000000a07087219 */ /* 0x080fe200000006ff */
[----:B------:R1:W-:Y:S01]  /*3490*/  SYNCS.ARRIVE.TRANS64.RED RZ, [UR4], R6 ;  /* 0x00000006ffff79a7 */ /* 0x0003e20008000404 */
[----:B------:R-:W-:Y:S01]  /*34a0*/  SHF.L.U32 R7, R3, R10, RZ ;  /* 0x0000000a03077219 */ /* 0x000fe200000006ff */
[----:B------:R1:W-:Y:S04]  /*34b0*/  STS [UR5+0x150], R9 ;  /* 0x00015009ff007988 */ /* 0x0003e80008000805 */
[----:B------:R1:W-:Y:S04]  /*34c0*/  STAS [R4.64], R10 ;  /* 0x0000000a04007dbd */ /* 0x0003e8000c0008ff */
[----:B------:R1:W-:Y:S04]  /*34d0*/  ATOMS.OR RZ, [UR6+0x14], R8 ;  /* 0x00001408ffff798c */ /* 0x0003e8000b000006 */
[----:B------:R1:W-:Y:S04]  /*34e0*/  ATOMS.OR RZ, [UR6+0x18], R7 ;  /* 0x00001807ffff798c */ /* 0x0003e8000b000006 */
[----:B------:R1:W-:Y:S02]  /*34f0*/  ATOMS.XOR RZ, [UR6+0x10], R3 ;  /* 0x00001003ffff798c */ /* 0x0003e4000b800006 */
.L_x_62:
[----:B------:R-:W-:Y:S05]  /*3500*/  BSYNC B0 ;  /* 0x0000000000007941 */ /* 0x000fea0003800000 */
.L_x_61:
[----:B------:R-:W-:Y:S05]  /*3510*/  BRA.U UP1, `(.L_x_67) ;  /* 0x00000001016c7547 */ /* 0x000fea000b800000 */
[----:B------:R-:W-:-:S03]  /*3520*/  UMOV UR4, 0xffffffff ;  /* 0xffffffff00047882 */ /* 0x000fc60000000000 */
[----:B------:R-:W-:Y:S05]  /*3530*/  BRA.DIV UR4, `(.L_x_68) ;  /* 0x0000006204407947 */ /* 0x000fea000b800000 */
[----:B------:R-:W-:-:S13]  /*3540*/  ELECT P0, URZ, PT ;  /* 0x0000000000ff782f */ /* 0x000fda0003800000 */
.L_x_143:
[----:B------:R-:W-:Y:S05]  /*3550*/  @!P0 BRA `(.L_x_67) ;  /* 0x00000000005c8947 */ /* 0x000fea0003800000 */
[----:B-1----:R-:W1:Y:S02]  /*3560*/  LDS R4, [UR6+0x10] ;  /* 0x00001006ff047984 */ /* 0x002e640008000800 */
[----:B-1----:R-:W-:-:S04]  /*3570*/  SHF.L.U32 R4, R4, 0x1f, RZ ;  /* 0x0000001f04047819 */ /* 0x002fc800000006ff */
[----:B------:R-:W1:Y:S02]  /*3580*/  SYNCS.PHASECHK.TRANS64.TRYWAIT P0, [UR6+0x8], R4 ;  /* 0x00000804ff0075a7 */ /* 0x000e640008001106 */
[----:B-1----:R-:W-:Y:S05]  /*3590*/  @P0 BRA `(.L_x_69) ;  /* 0x0000000000080947 */ /* 0x002fea0003800000 */
[----:B------:R-:W1:Y:S02]  /*35a0*/  SYNCS.PHASECHK.TRANS64.TRYWAIT P0, [UR6+0x8], R4 ;  /* 0x00000804ff0075a7 */ /* 0x000e640008001106 */
[----:B-1----:R-:W-:Y:S05]  /*35b0*/  @!P0 BRA `(.L_x_70) ;  /* 0x0000006000448947 */ /* 0x002fea0003800000 */
.L_x_69:
[----:B------:R-:W2:Y:S01]  /*35c0*/  LDS R6, [UR5+0x150] ;  /* 0x00015005ff067984 */ /* 0x000ea20008000800 */
[----:B-1----:R-:W-:Y:S02]  /*35d0*/  HFMA2 R3, -RZ, RZ, 0, 5.9604644775390625e-08 ;  /* 0x00000001ff037431 */ /* 0x002fe400000001ff */
[----:B------:R-:W-:Y:S01]  /*35e0*/  IMAD.MOV.U32 R4, RZ, RZ, 0xffff ;  /* 0x0000ffffff047424 */ /* 0x000fe200078e00ff */
[----:B------:R-:W-:Y:S01]  /*35f0*/  UPRMT UR4, UR46, 0x654, UR7 ;  /* 0x000006542e047896 */ /* 0x000fe20008000007 */
[----:B--2---:R-:W-:-:S03]  /*3600*/  IMAD.SHL.U32 R5, R6, 0x20, RZ ;  /* 0x0000002006057824 */ /* 0x004fc600078e00ff */
[-C--:B------:R-:W-:Y:S02]  /*3610*/  SHF.L.U32 R4, R4, R6.reuse, RZ ;  /* 0x0000000604047219 */ /* 0x080fe400000006ff */
[----:B------:R-:W-:Y:S01]  /*3620*/  SHF.L.U32 R6, R3, R6, RZ ;  /* 0x0000000603067219 */ /* 0x000fe200000006ff */
[----:B------:R2:W-:Y:S04]  /*3630*/  STS [UR5+0x150], R5 ;  /* 0x00015005ff007988 */ /* 0x0005e80008000805 */
[----:B------:R2:W-:Y:S04]  /*3640*/  ATOMS.OR RZ, [UR6+0x14], R4 ;  /* 0x00001404ffff798c */ /* 0x0005e8000b000006 */
[----:B------:R2:W-:Y:S01]  /*3650*/  ATOMS.OR RZ, [UR6+0x18], R6 ;  /* 0x00001806ffff798c */ /* 0x0005e2000b000006 */
[----:B------:R-:W-:Y:S03]  /*3660*/  SYNCS.ARRIVE.TRANS64.RED.A1T0 RZ, [UR4], RZ ;  /* 0x000000ffffff79a7 */ /* 0x000fe60008100404 */
[----:B------:R2:W-:Y:S01]  /*3670*/  ATOMS.XOR RZ, [UR6+0x10], R3 ;  /* 0x00001003ffff798c */ /* 0x0005e2000b800006 */
[----:B------:R-:W-:Y:S05]  /*3680*/  BRA `(.L_x_67) ;  /* 0x0000000000107947 */ /* 0x000fea0003800000 */
.L_x_60:
[----:B------:R-:W-:Y:S02]  /*3690*/  MOV R3, 0xffffffff ;  /* 0xffffffff00037802 */ /* 0x000fe40000000f00 */
[----:B------:R-:W-:-:S03]  /*36a0*/  MOV R4, 0x36d0 ;  /* 0x000036d000047802 */ /* 0x000fc60000000f00 */
[----:B------:R1:W-:Y:S04]  /*36b0*/  STS [UR5+0x150], R3 ;  /* 0x00015003ff007988 */ /* 0x0003e80008000805 */
[----:B-1----:R-:W-:Y:S05]  /*36c0*/  CALL.REL.NOINC `($__internal_1_$__cuda_sm10x_tcgen05_guardrail_trap_phase_invalid_during_alloc) ;  /* 0x0000006400547944 */ /* 0x002fea0003c00000 */
.L_x_67:
[----:B------:R-:W-:Y:S05]  /*36d0*/  WARPSYNC.ALL ;  /* 0x0000000000007948 */ /* 0x000fea0003800000 */
[----:B------:R-:W3:Y:S01]  /*36e0*/  S2UR UR4, SR_CgaCtaId ;  /* 0x00000000000479c3 */ /* 0x000ee20000008800 */
[----:B------:R-:W-:Y:S01]  /*36f0*/  UMOV UR27, 0x400 ;  /* 0x00000400001b7882 */ /* 0x000fe20000000000 */
[----:B------:R-:W-:-:S06]  /*3700*/  NOP ;  /* 0x0000000000007918 */ /* 0x000fcc0000000000 */
[----:B------:R-:W-:Y:S06]  /*3710*/  BAR.ARV 0x6, 0xa0 ;  /* 0x0182800000007b1d */ /* 0x000fec0000002000 */
[----:B------:R-:W4:Y:S01]  /*3720*/  LDCU UR6, c[0x0][0x38c] ;  /* 0x00007180ff0677ac */ /* 0x000f220008000800 */
[----:B------:R-:W-:Y:S01]  /*3730*/  LOP3.LUT R0, R0, 0xffff, RZ, 0xc0, !PT ;  /* 0x0000ffff00007812 */ /* 0x000fe200078ec0ff */
[----:B-1----:R-:W-:Y:S01]  /*3740*/  IMAD.MOV.U32 R9, RZ, RZ, 0x1 ;  /* 0x00000001ff097424 */ /* 0x002fe200078e00ff */
[----:B------:R-:W-:Y:S01]  /*3750*/  LOP3.LUT R2, R2, 0xffff, RZ, 0xc0, !PT ;  /* 0x0000ffff02027812 */ /* 0x000fe200078ec0ff */
[----:B------:R-:W-:Y:S01]  /*3760*/  IMAD.MOV.U32 R8, RZ, RZ, RZ ;  /* 0x000000ffff087224 */ /* 0x000fe200078e00ff */
[----:B------:R-:W-:Y:S01]  /*3770*/  R2UR UR43, R0 ;  /* 0x00000000002b72ca */ /* 0x000fe200000e0000 */
[----:B------:R-:W-:Y:S01]  /*3780*/  UMOV UR32, URZ ;  /* 0x000000ff00207c82 */ /* 0x000fe20008000000 */
[----:B------:R-:W-:Y:S01]  /*3790*/  R2UR UR29, R2 ;  /* 0x00000000021d72ca */ /* 0x000fe200000e0000 */
[----:B------:R-:W-:Y:S01]  /*37a0*/  UMOV UR24, URZ ;  /* 0x000000ff00187c82 */ /* 0x000fe20008000000 */
[----:B------:R-:W-:Y:S01]  /*37b0*/  UMOV UR23, URZ ;  /* 0x000000ff00177c82 */ /* 0x000fe20008000000 */
[----:B---3--:R-:W-:-:S02]  /*37c0*/  ULEA UR27, UR4, UR27, 0x18 ;  /* 0x0000001b041b7291 */ /* 0x008fc4000f8ec0ff */
[----:B------:R-:W-:Y:S02]  /*37d0*/  UISETP.NE.AND UP3, UPT, UR47, URZ, UPT ;  /* 0x000000ff2f00728c */ /* 0x000fe4000bf65270 */
[----:B------:R-:W-:Y:S02]  /*37e0*/  UIADD3 UR5, UPT, UPT, UR27, 0x7200, URZ ;  /* 0x000072001b057890 */ /* 0x000fe4000fffe0ff */
[----:B------:R-:W-:Y:S02]  /*37f0*/  UIADD3 UR4, UPT, UPT, UR27, 0x27200, URZ ;  /* 0x000272001b047890 */ /* 0x000fe4000fffe0ff */
[----:B----4-:R-:W-:Y:S01]  /*3800*/  UIADD3 UR6, UPT, UPT, UR6, 0x7f, URZ ;  /* 0x0000007f06067890 */ /* 0x010fe2000fffe0ff */
[----:B--2---:R-:W1:Y:S01]  /*3810*/  LDS R3, [UR27+0x150] ;  /* 0x0001501bff037984 */ /* 0x004e620008000800 */
[----:B------:R-:W-:Y:S02]  /*3820*/  USHF.R.U32.HI UR5, URZ, 0x4, UR5 ;  /* 0x00000004ff057899 */ /* 0x000fe40008011605 */
[----:B------:R-:W-:-:S02]  /*3830*/  USHF.R.S32.HI UR33, URZ, 0x1f, UR6 ;  /* 0x0000001fff217899 */ /* 0x000fc40008011406 */
[----:B------:R-:W-:Y:S02]  /*3840*/  USHF.R.U32.HI UR4, URZ, 0x4, UR4 ;  /* 0x00000004ff047899 */ /* 0x000fe40008011604 */
[----:B------:R-:W-:Y:S02]  /*3850*/  ULEA.HI UR33, UR33, UR6, URZ, 0x7 ;  /* 0x0000000621217291 */ /* 0x000fe4000f8f38ff */
[----:B------:R-:W-:Y:S02]  /*3860*/  ULOP3.LUT UR5, UR5, 0x3fff, URZ, 0xc0, !UPT ;  /* 0x00003fff05057892 */ /* 0x000fe4000f8ec0ff */
[----:B------:R-:W-:Y:S02]  /*3870*/  USHF.R.S32.HI UR33, URZ, 0x7, UR33 ;  /* 0x00000007ff217899 */ /* 0x000fe40008011421 */
[----:B------:R-:W-:Y:S02]  /*3880*/  ULOP3.LUT UR4, UR4, 0x3fff, URZ, 0xc0, !UPT ;  /* 0x00003fff04047892 */ /* 0x000fe4000f8ec0ff */
[----:B------:R-:W-:Y:S01]  /*3890*/  UISETP.LT.AND UP0, UPT, UR33, 0x1, UPT ;  /* 0x000000012100788c */ /* 0x000fe2000bf01270 */
[----:B------:R-:W-:Y:S01]  /*38a0*/  UMOV UR40, 0x0 ;  /* 0x0000000000287882 */ /* 0x000fe20000000000 */
[----:B------:R-:W-:Y:S01]  /*38b0*/  UMOV UR41, 0x101c0010 ;  /* 0x101c001000297882 */ /* 0x000fe20000000000 */
[----:B------:R-:W-:-:S02]  /*38c0*/  ULOP3.LUT UR30, UR5, 0x10000, URZ, 0xfc, !UPT ;  /* 0x00010000051e7892 */ /* 0x000fc4000f8efcff */
[----:B------:R-:W-:Y:S02]  /*38d0*/  ULOP3.LUT UR4, UR4, 0x10000, URZ, 0xfc, !UPT ;  /* 0x0001000004047892 */ /* 0x000fe4000f8efcff */
[----:B------:R-:W-:Y:S01]  /*38e0*/  USEL UR42, UR33, 0x1, !UP0 ;  /* 0x00000001212a7887 */ /* 0x000fe2000c000000 */
[----:B------:R-:W-:Y:S01]  /*38f0*/  UMOV UR38, 0x0 ;  /* 0x0000000000267882 */ /* 0x000fe20000000000 */
[----:B------:R-:W-:Y:S01]  /*3900*/  UMOV UR39, 0x101c0010 ;  /* 0x101c001000277882 */ /* 0x000fe20000000000 */
[----:B------:R-:W-:Y:S01]  /*3910*/  UMOV UR36, 0x0 ;  /* 0x0000000000247882 */ /* 0x000fe20000000000 */
[----:B------:R-:W-:Y:S01]  /*3920*/  UMOV UR37, 0x101c0010 ;  /* 0x101c001000257882 */ /* 0x000fe20000000000 */
[----:B------:R-:W-:Y:S01]  /*3930*/  UMOV UR34, 0x0 ;  /* 0x0000000000227882 */ /* 0x000fe20000000000 */
[----:B------:R-:W-:Y:S01]  /*3940*/  UMOV UR35, 0x101c0010 ;  /* 0x101c001000237882 */ /* 0x000fe20000000000 */
[----:B-1----:R-:W-:Y:S02]  /*3950*/  R2UR UR44, R3 ;  /* 0x00000000032c72ca */ /* 0x002fe400000e0000 */
[----:B------:R-:W-:-:S13]  /*3960*/  CS2R R2, SRZ ;  /* 0x0000000000027805 */ /* 0x000fda000001ff00 */
.L_x_78:
[C---:B------:R-:W-:Y:S02]  /*3970*/  LEA R0, R8.reuse, UR27, 0x3 ;  /* 0x0000001b08007c11 */ /* 0x040fe4000f8e18ff */
[----:B------:R-:W-:Y:S02]  /*3980*/  SHF.L.U32 R5, R3, 0x1f, RZ ;  /* 0x0000001f03057819 */ /* 0x000fe400000006ff */
[----:B------:R-:W-:Y:S02]  /*3990*/  LEA R4, R8, UR27, 0x4 ;  /* 0x0000001b08047c11 */ /* 0x000fe4000f8e20ff */
[----:B------:R-:W1:Y:S02]  /*39a0*/  SYNCS.PHASECHK.TRANS64.TRYWAIT P0, [R0+URZ+0xa0], R5 ;  /* 0x0000a005000075a7 */ /* 0x000e6400080011ff */
[----:B-1-3--:R-:W-:Y:S05]  /*39b0*/  @!P0 BRA `(.L_x_71) ;  /* 0x0000005c005c8947 */ /* 0x00afea0003800000 */
.L_x_144:
[----:B-1----:R-:W1:Y:S01]  /*39c0*/  LDS.128 R4, [R4+0x130] ;  /* 0x0001300004047984 */ /* 0x002e620000000c00 */
[----:B------:R-:W-:Y:S02]  /*39d0*/  VIADD R0, R0, 0xb0 ;  /* 0x000000b000007836 */ /* 0x000fe40000000000 */
[----:B------:R-:W-:Y:S01]  /*39e0*/  VIADD R8, R8, 0x1 ;  /* 0x0000000108087836 */ /* 0x000fe20000000000 */
[----:B------:R-:W-:Y:S01]  /*39f0*/  @!PT LDS RZ, [RZ] ;  /* 0x00000000fffff984 */ /* 0x000fe20000000800 */
[----:B------:R-:W-:Y:S01]  /*3a00*/  @!PT LDS RZ, [RZ] ;  /* 0x00000000fffff984 */ /* 0x000fe20000000800 */
[----:B------:R-:W-:Y:S01]  /*3a10*/  @!PT LDS RZ, [RZ] ;  /* 0x00000000fffff984 */ /* 0x000fe20000000800 */
[----:B------:R-:W-:Y:S01]  /*3a20*/  @!PT LDS RZ, [RZ] ;  /* 0x00000000fffff984 */ /* 0x000fe20000000800 */
[----:B------:R2:W-:Y:S06]  /*3a30*/  MEMBAR.ALL.CTA ;  /* 0x0000000000007992 */ /* 0x0005ec0000008000 */
[----:B--2---:R-:W2:Y:S01]  /*3a40*/  FENCE.VIEW.ASYNC.S ;  /* 0x00000000000073c6 */ /* 0x004ea20000000000 */
[----:B------:R-:W-:-:S04]  /*3a50*/  PRMT R0, RZ, 0x654, R0 ;  /* 0x00000654ff007816 */ /* 0x000fc80000000000 */
[----:B--2---:R2:W-:Y:S01]  /*3a60*/  SYNCS.ARRIVE.TRANS64.RED.A1T0 RZ, [R0+URZ], RZ ;  /* 0x000000ff00ff79a7 */ /* 0x0045e200081004ff */
[----:B-1----:R-:W-:Y:S01]  /*3a70*/  LOP3.LUT P1, RZ, R6, 0x1, RZ, 0xc0, !PT ;  /* 0x0000000106ff7812 */ /* 0x002fe2000782c0ff */
[----:B--2---:R-:W-:-:S12]  /*3a80*/  BRA.U UP3, `(.L_x_72) ;  /* 0x0000000503087547 */ /* 0x004fd8000b800000 */
[----:B------:R-:W1:Y:S01]  /*3a90*/  LDCU UR5, c[0x0][0x38c] ;  /* 0x00007180ff0577ac */ /* 0x000e620008000800 */
[----:B------:R-:W-:Y:S02]  /*3aa0*/  PLOP3.LUT P2, PT, PT, PT, PT, 0x80, 0x8 ;  /* 0x000000000008781c */ /* 0x000fe40003f4f070 */
[----:B------:R-:W-:Y:S01]  /*3ab0*/  SHF.L.U32 R5, R9, 0x1f, RZ ;  /* 0x0000001f09057819 */ /* 0x000fe200000006ff */
[----:B------:R-:W-:Y:S02]  /*3ac0*/  ULEA UR31, UR32, UR27, 0x3 ;  /* 0x0000001b201f7291 */ /* 0x000fe4000f8e18ff */
[----:B------:R-:W-:Y:S02]  /*3ad0*/  UIMAD UR22, UR32, 0x70, UR44 ;  /* 0x00000070201678a4 */ /* 0x000fe4000f8e022c */
[----:B-1----:R-:W-:-:S06]  /*3ae0*/  UISETP.GE.AND UP0, UPT, UR5, 0x1, UPT ;  /* 0x000000010500788c */ /* 0x002fcc000bf06270 */
[----:B------:R-:W-:-:S05]  /*3af0*/  PLOP3.LUT P0, PT, PT, PT, UP0, 0x80, 0x8 ;  /* 0x000000000008781c */ /* 0x000fca0003f0f008 */
[----:B------:R-:W-:-:S08]  /*3b00*/  @UP0 ULEA UR5, UR24, UR27, 0x3 ;  /* 0x0000001b18050291 */ /* 0x000fd0000f8e18ff */
[----:B------:R-:W-:-:S04]  /*3b10*/  @P0 SHF.L.U32 R0, R2, 0x1f, RZ ;  /* 0x0000001f02000819 */ /* 0x000fc800000006ff */
[----:B------:R1:W2:Y:S01]  /*3b20*/  @P0 SYNCS.PHASECHK.TRANS64.TRYWAIT P2, [UR5], R0 ;  /* 0x00000000ff0005a7 */ /* 0x0002a20008041105 */
[----:B------:R-:W3:Y:S02]  /*3b30*/  SYNCS.PHASECHK.TRANS64.TRYWAIT P0, [UR31+0xe0], R5 ;  /* 0x0000e005ff0075a7 */ /* 0x000ee4000800111f */
[----:B-123--:R-:W-:Y:S05]  /*3b40*/  @!P0 BRA `(.L_x_73) ;  /* 0x0000005c000c8947 */ /* 0x00efea0003800000 */
.L_x_146:
[----:B------:R-:W-:Y:S01]  /*3b50*/  UMOV UR28, UR23 ;  /* 0x00000017001c7c82 */ /* 0x000fe20008000000 */
[----:B------:R-:W-:Y:S05]  /*3b60*/  BRA.U !UP0, `(.L_x_74) ;  /* 0x0000000108c07547 */ /* 0x000fea000b800000 */
[----:B------:R-:W-:Y:S02]  /*3b70*/  UIADD3 UR28, UPT, UPT, UR42, UR23, URZ ;  /* 0x000000172a1c7290 */ /* 0x000fe4000fffe0ff */
[----:B------:R-:W-:Y:S01]  /*3b80*/  UPLOP3.LUT UP2, UPT, UPT, UPT, UPT, 0x40, 0x4 ;  /* 0x000000000004789c */ /* 0x000fe20003f4e870 */
[----:B------:R-:W-:Y:S01]  /*3b90*/  UMOV UR25, UR33 ;  /* 0x0000002100197c82 */ /* 0x000fe20008000000 */
[----:B------:R-:W-:-:S09]  /*3ba0*/  UMOV UR5, UR24 ;  /* 0x0000001800057c82 */ /* 0x000fd20008000000 */
.L_x_77:
[----:B--2---:R-:W-:Y:S01]  /*3bb0*/  ULEA UR7, UR5, UR27, 0x3 ;  /* 0x0000001b05077291 */ /* 0x004fe2000f8e18ff */
[----:B---3--:R-:W-:Y:S11]  /*3bc0*/  @P2 BRA `(.L_x_75) ;  /* 0x00000000000c2947 */ /* 0x008ff60003800000 */
[----:B-1----:R-:W-:Y:S04]  /*3bd0*/  SHF.L.U32 R5, R2, 0x1f, RZ ;  /* 0x0000001f02057819 */ /* 0x002fe800000006ff */
[----:B------:R-:W1:Y:S02]  /*3be0*/  SYNCS.PHASECHK.TRANS64.TRYWAIT P0, [UR7], R5 ;  /* 0x00000005ff0075a7 */ /* 0x000e640008001107 */
[----:B-1----:R-:W-:Y:S05]  /*3bf0*/  @!P0 BRA `(.L_x_76) ;  /* 0x0000005800f88947 */ /* 0x002fea0003800000 */
.L_x_75:
[----:B------:R-:W-:Y:S01]  /*3c00*/  UISETP.NE.AND UP0, UPT, UR25, 0x1, UPT ;  /* 0x000000011900788c */ /* 0x000fe2000bf05270 */
[----:B------:R-:W-:Y:S01]  /*3c10*/  PLOP3.LUT P2, PT, PT, PT, PT, 0x80, 0x8 ;  /* 0x000000000008781c */ /* 0x000fe20003f4f070 */
[----:B------:R-:W-:Y:S02]  /*3c20*/  UIADD3 UR6, UPT, UPT, UR5, 0x1, URZ ;  /* 0x0000000105067890 */ /* 0x000fe4000fffe0ff */
[----:B------:R-:W-:Y:S02]  /*3c30*/  UIADD3 UR26, UPT, UPT, UR7, 0x40, URZ ;  /* 0x00000040071a7890 */ /* 0x000fe4000fffe0ff */
[----:B------:R-:W-:Y:S01]  /*3c40*/  UISETP.NE.AND UP1, UPT, UR6, 0x8, UPT ;  /* 0x000000080600788c */ /* 0x000fe2000bf25270 */
[----:B------:R-:W-:Y:S01]  /*3c50*/  PLOP3.LUT P0, PT, PT, PT, UP0, 0x80, 0x8 ;  /* 0x000000000008781c */ /* 0x000fe20003f0f008 */
[----:B------:R-:W-:Y:S02]  /*3c60*/  UIADD3 UR23, UPT, UPT, UR23, 0x1, URZ ;  /* 0x0000000117177890 */ /* 0x000fe4000fffe0ff */
[----:B------:R-:W-:Y:S02]  /*3c70*/  USEL UR8, URZ, 0x1, UP1 ;  /* 0x00000001ff087887 */ /* 0x000fe40008800000 */
[----:B------:R-:W-:Y:S02]  /*3c80*/  USEL UR24, UR6, URZ, UP1 ;  /* 0x000000ff06187287 */ /* 0x000fe40008800000 */
[----:B------:R-:W-:Y:S02]  /*3c90*/  UIADD3 UR25, UPT, UPT, UR25, -0x1, URZ ;  /* 0xffffffff19197890 */ /* 0x000fe4000fffe0ff */
[----:B------:R-:W-:Y:S01]  /*3ca0*/  @UP0 ULEA UR6, UR24, UR27, 0x3 ;  /* 0x0000001b18060291 */ /* 0x000fe2000f8e18ff */
[----:B------:R-:W-:Y:S01]  /*3cb0*/  LOP3.LUT R2, R2, UR8, RZ, 0x3c, !PT ;  /* 0x0000000802027c12 */ /* 0x000fe2000f8e3cff */
[----:B------:R-:W-:Y:S02]  /*3cc0*/  ULEA UR8, UR5, UR30, 0xa ;  /* 0x0000001e05087291 */ /* 0x000fe4000f8e50ff */
[----:B------:R-:W-:Y:S01]  /*3cd0*/  UISETP.NE.AND UP0, UPT, UR23, UR28, UPT ;  /* 0x0000001c1700728c */ /* 0x000fe2000bf05270 */
[----:B-1----:R-:W-:Y:S01]  /*3ce0*/  @P0 SHF.L.U32 R0, R2, 0x1f, RZ ;  /* 0x0000001f02000819 */ /* 0x002fe200000006ff */
[----:B------:R-:W-:Y:S02]  /*3cf0*/  UIADD3 UR18, UPT, UPT, UR8, 0x2, URZ ;  /* 0x0000000208127890 */ /* 0x000fe4000fffe0ff */
[----:B------:R-:W-:Y:S01]  /*3d00*/  UIADD3 UR14, UPT, UPT, UR8, 0x4, URZ ;  /* 0x00000004080e7890 */ /* 0x000fe2000fffe0ff */
[----:B------:R2:W3:Y:S01]  /*3d10*/  @P0 SYNCS.PHASECHK.TRANS64.TRYWAIT P2, [UR6], R0 ;  /* 0x00000000ff0005a7 */ /* 0x0004e20008041106 */
[----:B------:R-:W-:Y:S02]  /*3d20*/  UIMAD UR6, UR5, 0x1c0, UR4 ;  /* 0x000001c0050678a4 */ /* 0x000fe4000f8e0204 */
[----:B------:R-:W-:Y:S02]  /*3d30*/  UIADD3 UR10, UPT, UPT, UR8, 0x6, URZ ;  /* 0x00000006080a7890 */ /* 0x000fe4000fffe0ff */
[----:B------:R-:W-:Y:S02]  /*3d40*/  UIADD3 UR20, UPT, UPT, UR6, 0x2, URZ ;  /* 0x0000000206147890 */ /* 0x000fe4000fffe0ff */
[----:B------:R-:W-:Y:S02]  /*3d50*/  UIADD3 UR16, UPT, UPT, UR6, 0x4, URZ ;  /* 0x0000000406107890 */ /* 0x000fe4000fffe0ff */
[----:B------:R-:W-:Y:S01]  /*3d60*/  UIADD3 UR12, UPT, UPT, UR6, 0x6, URZ ;  /* 0x00000006060c7890 */ /* 0x000fe2000fffe0ff */
[----:B------:R-:W-:Y:S01]  /*3d70*/  UMOV UR7, 0x40004040 ;  /* 0x4000404000077882 */ /* 0x000fe20000000000 */
[----:B------:R-:W-:Y:S01]  /*3d80*/  UMOV UR9, 0x40004040 ;  /* 0x4000404000097882 */ /* 0x000fe20000000000 */
[----:B------:R-:W-:Y:S01]  /*3d90*/  UMOV UR21, 0x40004040 ;  /* 0x4000404000157882 */ /* 0x000fe20000000000 */
[----:B------:R2:W-:Y:S01]  /*3da0*/  UTCQMMA.2CTA gdesc[UR8], gdesc[UR6], tmem[UR22], tmem[UR40], idesc[UR41], UP2 ;  /* 0x00ff2806080075ea */ /* 0x0005e20009200316 */
[----:B------:R-:W-:Y:S01]  /*3db0*/  UPLOP3.LUT UP2, UPT, UPT, UPT, UPT, 0x80, 0x8 ;  /* 0x000000000008789c */ /* 0x000fe20003f4f070 */
[----:B------:R-:W-:Y:S01]  /*3dc0*/  UMOV UR19, 0x40004040 ;  /* 0x4000404000137882 */ /* 0x000fe20000000000 */
[----:B------:R-:W-:Y:S01]  /*3dd0*/  UMOV UR17, 0x40004040 ;  /* 0x4000404000117882 */ /* 0x000fe20000000000 */
[----:B------:R2:W-:Y:S01]  /*3de0*/  UTCQMMA.2CTA gdesc[UR18], gdesc[UR20], tmem[UR22], tmem[UR38], idesc[UR39], UPT ;  /* 0x00ff2614120075ea */ /* 0x0005e2000ba00316 */
[----:B------:R-:W-:Y:S01]  /*3df0*/  UMOV UR15, 0x40004040 ;  /* 0x40004040000f7882 */ /* 0x000fe20000000000 */
[----:B------:R-:W-:Y:S01]  /*3e00*/  UMOV UR13, 0x40004040 ;  /* 0x40004040000d7882 */ /* 0x000fe20000000000 */
[----:B------:R-:W-:Y:S01]  /*3e10*/  UMOV UR11, 0x40004040 ;  /* 0x40004040000b7882 */ /* 0x000fe20000000000 */
[----:B------:R2:W-:Y:S01]  /*3e20*/  UTCQMMA.2CTA gdesc[UR14], gdesc[UR16], tmem[UR22], tmem[UR36], idesc[UR37], UPT ;  /* 0x00ff24100e0075ea */ /* 0x0005e2000ba00316 */
[----:B------:R2:W-:Y:S01]  /*3e30*/  UTCQMMA.2CTA gdesc[UR10], gdesc[UR12], tmem[UR22], tmem[UR34], idesc[UR35], UPT ;  /* 0x00ff220c0a0075ea */ /* 0x0005e2000ba00316 */
[----:B------:R2:W-:Y:S01]  /*3e40*/  UTCBAR.2CTA.MULTICAST [UR26], URZ, UR29 ;  /* 0x000000ff1a0073e9 */ /* 0x0005e2000820081d */
[----:B------:R-:W-:Y:S01]  /*3e50*/  UMOV UR5, UR24 ;  /* 0x0000001800057c82 */ /* 0x000fe20008000000 */
[----:B------:R-:W-:Y:S05]  /*3e60*/  BRA.U UP0, `(.L_x_77) ;  /* 0xfffffffd00507547 */ /* 0x000fea000b83ffff */
.L_x_74:
[----:B------:R-:W-:Y:S01]  /*3e70*/  UIADD3 UR5, UPT, UPT, UR31, 0xc0, URZ ;  /* 0x000000c01f057890 */ /* 0x000fe2000fffe0ff */
[----:B------:R-:W-:-:S08]  /*3e80*/  UMOV UR23, UR28 ;  /* 0x0000001c00177c82 */ /* 0x000fd00008000000 */
[----:B------:R4:W-:Y:S01]  /*3e90*/  UTCBAR.2CTA.MULTICAST [UR5], URZ, UR43 ;  /* 0x000000ff050073e9 */ /* 0x0009e2000820082b */
[----:B------:R-:W-:Y:S02]  /*3ea0*/  NOP ;  /* 0x0000000000007918 */ /* 0x000fe40000000000 */
.L_x_72:
[----:B----4-:R-:W-:Y:S01]  /*3eb0*/  UIADD3 UR5, UPT, UPT, UR32, 0x1, URZ ;  /* 0x0000000120057890 */ /* 0x010fe2000fffe0ff */
[----:B------:R-:W-:-:S03]  /*3ec0*/  ISETP.NE.AND P0, PT, R8, 0x2, PT ;  /* 0x000000020800780c */ /* 0x000fc60003f05270 */
[----:B------:R-:W-:Y:S01]  /*3ed0*/  UISETP.NE.AND UP0, UPT, UR5, 0x4, UPT ;  /* 0x000000040500788c */ /* 0x000fe2000bf05270 */
[----:B-12---:R-:W-:Y:S02]  /*3ee0*/  SEL R0, RZ, 0x1, P0 ;  /* 0x00000001ff007807 */ /* 0x006fe40000000000 */
[----:B------:R-:W-:Y:S01]  /*3ef0*/  SEL R8, R8, RZ, P0 ;  /* 0x000000ff08087207 */ /* 0x000fe20000000000 */
[----:B------:R-:W-:Y:S01]  /*3f00*/  USEL UR6, URZ, 0x1, UP0 ;  /* 0x00000001ff067887 */ /* 0x000fe20008000000 */
[----:B------:R-:W-:Y:S01]  /*3f10*/  LOP3.LUT R3, R3, R0, RZ, 0x3c, !PT ;  /* 0x0000000003037212 */ /* 0x000fe200078e3cff */
[----:B------:R-:W-:-:S04]  /*3f20*/  USEL UR32, UR5, URZ, UP0 ;  /* 0x000000ff05207287 */ /* 0x000fc80008000000 */
[----:B------:R-:W-:Y:S01]  /*3f30*/  LOP3.LUT R9, R9, UR6, RZ, 0x3c, !PT ;  /* 0x0000000609097c12 */ /* 0x000fe2000f8e3cff */
[----:B------:R-:W-:Y:S07]  /*3f40*/  @P1 BRA `(.L_x_78) ;  /* 0xfffffff800881947 */ /* 0x000fee000383ffff */
[----:B------:R-:W1:Y:S01]  /*3f50*/  S2UR UR8, SR_CgaCtaId ;  /* 0x00000000000879c3 */ /* 0x000e620000008800 */
[----:B------:R-:W-:Y:S01]  /*3f60*/  ELECT P0, URZ, PT ;  /* 0x0000000000ff782f */ /* 0x000fe20003800000 */
[----:B------:R-:W-:Y:S01]  /*3f70*/  HFMA2 R0, -RZ, RZ, 0, 5.9604644775390625e-08 ;  /* 0x00000001ff007431 */ /* 0x000fe200000001ff */
[----:B------:R-:W-:-:S05]  /*3f80*/  UMOV UR4, 0x40 ;  /* 0x0000004000047882 */ /* 0x000fca0000000000 */
[----:B------:R-:W-:Y:S01]  /*3f90*/  UVIRTCOUNT.DEALLOC.SMPOOL 0x80 ;  /* 0x000000800000784c */ /* 0x000fe20000000000 */
[----:B------:R-:W-:Y:S02]  /*3fa0*/  UISETP.NE.AND UP1, UPT, UR47, URZ, UPT ;  /* 0x000000ff2f00728c */ /* 0x000fe4000bf25270 */
[----:B-1----:R-:W-:-:S09]  /*3fb0*/  ULEA UR8, UR8, UR4, 0x18 ;  /* 0x0000000408087291 */ /* 0x002fd2000f8ec0ff */
[----:B------:R1:W-:Y:S01]  /*3fc0*/  @P0 STS.U8 [UR8+0x1c], R0 ;  /* 0x00001c00ff000988 */ /* 0x0003e20008000008 */
[----:B------:R-:W-:Y:S05]  /*3fd0*/  BRA.U UP1, `(.L_x_79) ;  /* 0x0000000101a07547 */ /* 0x000fea000b800000 */
[----:B------:R-:W-:Y:S01]  /*3fe0*/  UIADD3 UR7, UPT, UPT, UR27, 0xe0, URZ ;  /* 0x000000e01b077890 */ /* 0x000fe2000fffe0ff */
[----:B------:R-:W-:-:S03]  /*3ff0*/  SHF.L.U32 R3, R9, 0x1f, RZ ;  /* 0x0000001f09037819 */ /* 0x000fc600000006ff */
[----:B------:R-:W-:-:S09]  /*4000*/  ULEA UR4, UR32, UR7, 0x3 ;  /* 0x0000000720047291 */ /* 0x000fd2000f8e18ff */
[----:B------:R-:W2:Y:S02]  /*4010*/  SYNCS.PHASECHK.TRANS64.TRYWAIT P0, [UR4], R3 ;  /* 0x00000003ff0075a7 */ /* 0x000ea40008001104 */
[----:B--2---:R-:W-:Y:S05]  /*4020*/  @!P0 BRA `(.L_x_80) ;  /* 0x0000005800048947 */ /* 0x004fea0003800000 */
.L_x_149:
        /* <DEDUP_REMOVED lines=9> */
.L_x_151:
        /* <DEDUP_REMOVED lines=9> */
.L_x_153:
[----:B------:R-:W-:-:S04]  /*4150*/  UIADD3 UR4, UPT, UPT, UR4, 0x1, URZ ;  /* 0x0000000104047890 */ /* 0x000fc8000fffe0ff */
[----:B------:R-:W-:-:S04]  /*4160*/  UISETP.NE.AND UP0, UPT, UR4, 0x4, UPT ;  /* 0x000000040400788c */ /* 0x000fc8000bf05270 */
[----:B------:R-:W-:Y:S02]  /*4170*/  USEL UR5, URZ, 0x1, UP0 ;  /* 0x00000001ff057887 */ /* 0x000fe40008000000 */
[----:B------:R-:W-:-:S04]  /*4180*/  USEL UR4, UR4, URZ, UP0 ;  /* 0x000000ff04047287 */ /* 0x000fc80008000000 */
[----:B------:R-:W-:Y:S01]  /*4190*/  ULEA UR4, UR4, UR7, 0x3 ;  /* 0x0000000704047291 */ /* 0x000fe2000f8e18ff */
[----:B-1----:R-:W-:-:S04]  /*41a0*/  LOP3.LUT R3, R2, UR5, RZ, 0x3c, !PT ;  /* 0x0000000502037c12 */ /* 0x002fc8000f8e3cff */
[----:B------:R-:W-:Y:S01]  /*41b0*/  SHF.L.U32 R3, R3, 0x1f, RZ ;  /* 0x0000001f03037819 */ /* 0x000fe200000006ff */
[----:B------:R-:W-:-:S04]  /*41c0*/  IMAD.U32 R0, RZ, RZ, UR4 ;  /* 0x00000004ff007e24 */ /* 0x000fc8000f8e00ff */
[----:B------:R1:W2:Y:S03]  /*41d0*/  SYNCS.PHASECHK.TRANS64.TRYWAIT P0, [R0+URZ], R3 ;  /* 0x00000003000075a7 */ /* 0x0002a600080011ff */
[----:B--2---:R-:W-:Y:S05]  /*41e0*/  @!P0 NANOSLEEP.SYNCS 0x989680 ;  /* 0x009896800000895d */ /* 0x004fea0003900000 */
[----:B------:R-:W2:Y:S02]  /*41f0*/  @!P0 SYNCS.PHASECHK.TRANS64 P0, [R0+URZ], R3 ;  /* 0x00000003000085a7 */ /* 0x000ea400080010ff */
[----:B--2---:R-:W-:Y:S05]  /*4200*/  @P0 BRA `(.L_x_83) ;  /* 0x0000000000200947 */ /* 0x004fea0003800000 */
.L_x_84:
[----:B--2---:R2:W4:Y:S02]  /*4210*/  SYNCS.PHASECHK.TRANS64.TRYWAIT P0, [R0+URZ], R3 ;  /* 0x00000003000075a7 */ /* 0x00452400080011ff */
[----:B----4-:R-:W-:Y:S05]  /*4220*/  @!P0 NANOSLEEP.SYNCS 0x989680 ;  /* 0x009896800000895d */ /* 0x010fea0003900000 */
[----:B------:R-:W4:Y:S02]  /*4230*/  @!P0 SYNCS.PHASECHK.TRANS64 P0, [R0+URZ], R3 ;  /* 0x00000003000085a7 */ /* 0x000f2400080010ff */
[----:B----4-:R-:W-:Y:S05]  /*4240*/  @!P0 BRA `(.L_x_84) ;  /* 0xfffffffc00f08947 */ /* 0x010fea000383ffff */
[----:B------:R-:W-:Y:S05]  /*4250*/  BRA `(.L_x_83) ;  /* 0x00000000000c7947 */ /* 0x000fea0003800000 */
.L_x_79:
[----:B------:R-:W-:-:S04]  /*4260*/  UIADD3 UR4, UPT, UPT, UR27, 0x120, URZ ;  /* 0x000001201b047890 */ /* 0x000fc8000fffe0ff */
[----:B------:R-:W-:-:S09]  /*4270*/  UPRMT UR4, UR46, 0x654, UR4 ;  /* 0x000006542e047896 */ /* 0x000fd20008000004 */
[----:B------:R-:W-:Y:S03]  /*4280*/  SYNCS.ARRIVE.TRANS64.RED.A1T0 RZ, [UR4], RZ ;  /* 0x000000ffffff79a7 */ /* 0x000fe60008100404 */
.L_x_83:
[----:B-12---:R-:W-:Y:S01]  /*4290*/  SHF.L.U32 R3, RZ, 0x1f, RZ ;  /* 0x0000001fff037819 */ /* 0x006fe200000006ff */
[----:B------:R-:W-:Y:S01]  /*42a0*/  UIADD3 UR4, UPT, UPT, UR27, 0x120, URZ ;  /* 0x000001201b047890 */ /* 0x000fe2000fffe0ff */
[----:B------:R-:W-:Y:S02]  /*42b0*/  PLOP3.LUT P0, PT, PT, PT, UP1, 0x80, 0x8 ;  /* 0x000000000008781c */ /* 0x000fe40003f0f018 */
[----:B------:R-:W1:Y:S02]  /*42c0*/  SYNCS.PHASECHK.TRANS64.TRYWAIT P1, [UR27+0x120], R3 ;  /* 0x00012003ff0075a7 */ /* 0x000e64000802111b */
[----:B-1----:R-:W-:Y:S09]  /*42d0*/  @!P1 BRA `(.L_x_85) ;  /* 0x0000005400a09947 */ /* 0x002ff20003800000 */
.L_x_155:
[----:B------:R-:W-:Y:S01]  /*42e0*/  @!UP1 UPRMT UR4, UR46, 0x654, UR4 ;  /* 0x000006542e049896 */ /* 0x000fe20008000004 */
[----:B------:R-:W-:Y:S01]  /*42f0*/  UMOV UR5, 0xffff ;  /* 0x0000ffff00057882 */ /* 0x000fe20000000000 */
[----:B------:R-:W-:-:S07]  /*4300*/  UMOV UR6, 0x1 ;  /* 0x0000000100067882 */ /* 0x000fce0000000000 */
[----:B------:R-:W-:Y:S01]  /*4310*/  @!P0 SYNCS.ARRIVE.TRANS64.RED.A1T0 RZ, [UR4], RZ ;  /* 0x000000ffffff89a7 */ /* 0x000fe20008100404 */
[----:B------:R-:W-:Y:S01]  /*4320*/  NOP ;  /* 0x0000000000007918 */ /* 0x000fe20000000000 */
[----:B-1----:R-:W1:Y:S01]  /*4330*/  LDS R0, [UR8+0x14] ;  /* 0x00001408ff007984 */ /* 0x002e620008000800 */
[----:B------:R-:W-:-:S04]  /*4340*/  ULOP3.LUT UR4, UR44, 0xffff, URZ, 0xc0, !UPT ;  /* 0x0000ffff2c047892 */ /* 0x000fc8000f8ec0ff */
[----:B------:R-:W-:-:S04]  /*4350*/  USHF.R.U32.HI UR4, URZ, 0x5, UR4 ;  /* 0x00000005ff047899 */ /* 0x000fc80008011604 */
[----:B------:R-:W-:Y:S02]  /*4360*/  USHF.L.U32 UR5, UR5, UR4, URZ ;  /* 0x0000000405057299 */ /* 0x000fe400080006ff */
[----:B------:R-:W-:-:S04]  /*4370*/  USHF.L.U32 UR4, UR6, UR4, URZ ;  /* 0x0000000406047299 */ /* 0x000fc800080006ff */
[----:B-1----:R-:W-:-:S04]  /*4380*/  LOP3.LUT R0, R0, UR5, RZ, 0xc0, !PT ;  /* 0x0000000500007c12 */ /* 0x002fc8000f8ec0ff */
[----:B------:R-:W-:-:S13]  /*4390*/  ISETP.NE.AND P0, PT, R0, UR5, PT ;  /* 0x0000000500007c0c */ /* 0x000fda000bf05270 */
[----:B------:R-:W-:Y:S05]  /*43a0*/  @P0 BRA `(.L_x_86) ;  /* 0x0000000000580947 */ /* 0x000fea0003800000 */
[----:B------:R-:W1:Y:S02]  /*43b0*/  LDS R0, [UR8+0x18] ;  /* 0x00001808ff007984 */ /* 0x000e640008000800 */
[----:B-1----:R-:W-:-:S04]  /*43c0*/  LOP3.LUT R0, R0, UR4, RZ, 0xc0, !PT ;  /* 0x0000000400007c12 */ /* 0x002fc8000f8ec0ff */
[----:B------:R-:W-:-:S13]  /*43d0*/  ISETP.NE.AND P0, PT, R0, UR4, PT ;  /* 0x0000000400007c0c */ /* 0x000fda000bf05270 */
[----:B------:R-:W-:Y:S05]  /*43e0*/  @P0 BRA `(.L_x_87) ;  /* 0x00000000003c0947 */ /* 0x000fea0003800000 */
[----:B------:R-:W1:Y:S01]  /*43f0*/  S2R R2, SR_LANEID ;  /* 0x0000000000027919 */ /* 0x000e620000000000 */
[----:B------:R-:W-:Y:S01]  /*4400*/  ULOP3.LUT UR5, URZ, UR5, URZ, 0x33, !UPT ;  /* 0x00000005ff057292 */ /* 0x000fe2000f8e33ff */
[----:B------:R-:W-:Y:S01]  /*4410*/  LOP3.LUT R4, RZ, UR4, RZ, 0x33, !PT ;  /* 0x00000004ff047c12 */ /* 0x000fe2000f8e33ff */
[----:B------:R-:W-:Y:S02]  /*4420*/  VOTEU.ANY UR4, UPT, PT ;  /* 0x0000000000047886 */ /* 0x000fe400038e0100 */
[----:B------:R-:W-:Y:S01]  /*4430*/  UFLO.U32 UR4, UR4 ;  /* 0x00000004000472bd */ /* 0x000fe200080e0000 */
[----:B------:R-:W2:Y:S01]  /*4440*/  REDUX UR6, R4 ;  /* 0x00000000040673c4 */ /* 0x000ea20000000000 */
[----:B------:R-:W-:-:S06]  /*4450*/  IMAD.U32 R0, RZ, RZ, UR5 ;  /* 0x00000005ff007e24 */ /* 0x000fcc000f8e00ff */
[----:B------:R4:W-:Y:S01]  /*4460*/  UTCATOMSWS.AND URZ, UR5 ;  /* 0x0000000500ff79e3 */ /* 0x0009e20008000000 */
[----:B------:R-:W5:Y:S01]  /*4470*/  REDUX UR7, R0 ;  /* 0x00000000000773c4 */ /* 0x000f620000000000 */
[----:B-1----:R-:W-:Y:S01]  /*4480*/  ISETP.EQ.U32.AND P0, PT, R2, UR4, PT ;  /* 0x0000000402007c0c */ /* 0x002fe2000bf02070 */
[----:B--2---:R-:W-:Y:S01]  /*4490*/  IMAD.U32 R2, RZ, RZ, UR6 ;  /* 0x00000006ff027e24 */ /* 0x004fe2000f8e00ff */
[----:B-----5:R-:W-:-:S11]  /*44a0*/  MOV R3, UR7 ;  /* 0x0000000700037c02 */ /* 0x020fd60008000f00 */
[----:B------:R4:W-:Y:S04]  /*44b0*/  @P0 ATOMS.AND RZ, [UR8+0x14], R3 ;  /* 0x00001403ffff098c */ /* 0x0009e8000a800008 */
[----:B------:R4:W-:Y:S01]  /*44c0*/  @P0 ATOMS.AND RZ, [UR8+0x18], R2 ;  /* 0x00001802ffff098c */ /* 0x0009e2000a800008 */
[----:B------:R-:W-:Y:S05]  /*44d0*/  BRA `(.L_x_88) ;  /* 0x0000000000147947 */ /* 0x000fea0003800000 */
.L_x_87:
[----:B------:R-:W-:Y:S02]  /*44e0*/  MOV R2, 0x4500 ;  /* 0x0000450000027802 */ /* 0x000fe40000000f00 */
[----:B---3--:R-:W-:Y:S05]  /*44f0*/  CALL.REL.NOINC `($__internal_0_$__cuda_sm10x_tcgen05_guardrail_trap_col_being_dealloced_not_returned_by_alloc) ;  /* 0x0000005400bc7944 */ /* 0x008fea0003c00000 */
[----:B------:R-:W-:Y:S05]  /*4500*/  BRA `(.L_x_88) ;  /* 0x0000000000087947 */ /* 0x000fea0003800000 */
.L_x_86:
[----:B------:R-:W-:Y:S02]  /*4510*/  MOV R2, 0x4530 ;  /* 0x0000453000027802 */ /* 0x000fe40000000f00 */
[----:B---3--:R-:W-:Y:S05]  /*4520*/  CALL.REL.NOINC `($__internal_2_$__cuda_sm10x_tcgen05_guardrail_trap_unallocated_columns_being_dealloced) ;  /* 0x0000005400c87944 */ /* 0x008fea0003c00000 */
.L_x_88:
[----:B------:R-:W-:Y:S01]  /*4530*/  NOP ;  /* 0x0000000000007918 */ /* 0x000fe20000000000 */
[----:B----4-:R-:W-:Y:S05]  /*4540*/  EXIT ;  /* 0x000000000000794d */ /* 0x010fea0003800000 */
.L_x_59:
[----:B------:R-:W-:-:S09]  /*4550*/  UISETP.NE.OR UP0, UPT, UR20, 0x3, !UP4 ;  /* 0x000000031400788c */ /* 0x000fd2000e705670 */
[----:B------:R-:W-:Y:S05]  /*4560*/  BRA.U UP0, `(.L_x_89) ;  /* 0x0000000d00a07547 */ /* 0x000fea000b800000 */
[----:B------:R-:W1:Y:S01]  /*4570*/  LDCU.64 UR6, c[0x0][0x888] ;  /* 0x00011100ff0677ac */ /* 0x000e620008000a00 */
[----:B------:R-:W-:Y:S02]  /*4580*/  HFMA2 R9, -RZ, RZ, 0, 0 ;  /* 0x00000000ff097431 */ /* 0x000fe400000001ff */
[----:B------:R-:W-:Y:S01]  /*4590*/  IMAD.MOV.U32 R11, RZ, RZ, 0x1 ;  /* 0x00000001ff0b7424 */ /* 0x000fe200078e00ff */
[----:B------:R-:W-:Y:S01]  /*45a0*/  MOV R8, 0x3800 ;  /* 0x0000380000087802 */ /* 0x000fe20000000f00 */
[----:B------:R-:W2:Y:S01]  /*45b0*/  LDCU UR38, c[0x0][0x370] ;  /* 0x00006e00ff2677ac */ /* 0x000ea20008000800 */
[----:B------:R-:W-:Y:S01]  /*45c0*/  IMAD.MOV.U32 R10, RZ, RZ, RZ ;  /* 0x000000ffff0a7224 */ /* 0x000fe200078e00ff */
[----:B------:R-:W2:Y:S01]  /*45d0*/  LDCU.128 UR52, c[0x0][0xb10] ;  /* 0x00016200ff3477ac */ /* 0x000ea20008000c00 */
[----:B------:R-:W3:Y:S01]  /*45e0*/  LDCU UR37, c[0x0][0x374] ;  /* 0x00006e80ff2577ac */ /* 0x000ee20008000800 */
[----:B------:R-:W4:Y:S01]  /*45f0*/  LDCU.64 UR30, c[0x0][0x890] ;  /* 0x00011200ff1e77ac */ /* 0x000f220008000a00 */
[----:B------:R-:W5:Y:S01]  /*4600*/  LDCU UR15, c[0x0][0xb0c] ;  /* 0x00016180ff0f77ac */ /* 0x000f620008000800 */
[----:B------:R-:W5:Y:S01]  /*4610*/  LDCU UR48, c[0x0][0xb20] ;  /* 0x00016400ff3077ac */ /* 0x000f620008000800 */
[----:B------:R-:W5:Y:S01]  /*4620*/  LDCU UR4, c[0x0][0xb30] ;  /* 0x00016600ff0477ac */ /* 0x000f620008000800 */
[----:B-1----:R-:W-:Y:S01]  /*4630*/  UISETP.NE.U32.AND UP0, UPT, UR6, URZ, UPT ;  /* 0x000000ff0600728c */ /* 0x002fe2000bf05070 */
[----:B------:R-:W-:Y:S01]  /*4640*/  UMOV UR21, 0x400 ;  /* 0x0000040000157882 */ /* 0x000fe20000000000 */
[----:B--2---:R-:W-:-:S02]  /*4650*/  UIMAD.WIDE.U32 UR42, UR38, UR52, URZ ;  /* 0x00000034262a72a5 */ /* 0x004fc4000f8e00ff */
[----:B------:R-:W-:Y:S02]  /*4660*/  UISETP.NE.AND.EX UP5, UPT, UR7, URZ, UPT, UP0 ;  /* 0x000000ff0700728c */ /* 0x000fe4000bfa5300 */
[----:B---3--:R-:W-:Y:S02]  /*4670*/  UIMAD.WIDE.U32 UR6, UR37, UR55, URZ ;  /* 0x00000037250672a5 */ /* 0x008fe4000f8e00ff */
[----:B------:R-:W-:Y:S02]  /*4680*/  ULEA UR21, UR5, UR21, 0x18 ;  /* 0x0000001505157291 */ /* 0x000fe4000f8ec0ff */
[----:B----4-:R-:W-:Y:S02]  /*4690*/  UISETP.NE.U32.AND UP6, UPT, UR30, URZ, UPT ;  /* 0x000000ff1e00728c */ /* 0x010fe4000bfc5070 */
[----:B------:R-:W-:Y:S02]  /*46a0*/  UIADD3 UR39, UPT, UPT, UR21, 0x80, URZ ;  /* 0x0000008015277890 */ /* 0x000fe4000fffe0ff */
[----:B------:R-:W-:Y:S01]  /*46b0*/  UISETP.NE.AND UP0, UPT, UR41, 0x1, UPT ;  /* 0x000000012900788c */ /* 0x000fe2000bf05270 */
[----:B------:R-:W-:Y:S01]  /*46c0*/  UMOV UR42, UR43 ;  /* 0x0000002b002a7c82 */ /* 0x000fe20008000000 */
[----:B------:R-:W-:Y:S01]  /*46d0*/  UMOV UR40, UR7 ;  /* 0x0000000700287c82 */ /* 0x000fe20008000000 */
[----:B-----5:R-:W-:Y:S01]  /*46e0*/  UISETP.NE.AND UP0, UPT, UR15, 0x1, UPT ;  /* 0x000000010f00788c */ /* 0x020fe2000bf05270 */
[----:B------:R-:W1:Y:S01]  /*46f0*/  LDCU.64 UR46, c[0x0][0x348] ;  /* 0x00006900ff2e77ac */ /* 0x000e620008000a00 */
[----:B------:R-:W-:-:S02]  /*4700*/  UPLOP3.LUT UP1, UPT, UPT, UPT, UPT, 0x40, 0x4 ;  /* 0x000000000004789c */ /* 0x000fc40003f2e870 */
[----:B------:R-:W-:Y:S01]  /*4710*/  UISETP.GE.AND UP3, UPT, UR41, 0x1, UPT ;  /* 0x000000012900788c */ /* 0x000fe2000bf66270 */
[----:B------:R-:W2:Y:S01]  /*4720*/  LDCU.64 UR22, c[0x0][0xb28] ;  /* 0x00016500ff1677ac */ /* 0x000ea20008000a00 */
[----:B------:R-:W-:Y:S02]  /*4730*/  UISETP.NE.AND.EX UP6, UPT, UR31, URZ, UPT, UP6 ;  /* 0x000000ff1f00728c */ /* 0x000fe4000bfc5360 */
[----:B------:R-:W-:Y:S02]  /*4740*/  UPRMT UR39, UR5, 0x654, UR39 ;  /* 0x0000065405277896 */ /* 0x000fe40008000027 */
[----:B------:R-:W-:Y:S02]  /*4750*/  USHF.R.U32.HI UR42, URZ, UR53, UR42 ;  /* 0x00000035ff2a7299 */ /* 0x000fe4000801162a */
[----:B------:R-:W-:Y:S02]  /*4760*/  USHF.R.U32.HI UR40, URZ, UR48, UR40 ;  /* 0x00000030ff287299 */ /* 0x000fe40008011628 */
[----:B------:R-:W-:-:S02]  /*4770*/  UISETP.NE.AND UP0, UPT, UR54, 0x1, UPT ;  /* 0x000000013600788c */ /* 0x000fc4000bf05270 */
[----:B------:R-:W-:-:S11]  /*4780*/  UISETP.NE.AND UP4, UPT, UR4, 0x1, UPT ;  /* 0x000000010400788c */ /* 0x000fd6000bf85270 */
.L_x_97:
[C---:B------:R-:W-:Y:S02]  /*4790*/  LEA R3, R10.reuse, UR21, 0x3 ;  /* 0x000000150a037c11 */ /* 0x040fe4000f8e18ff */
[----:B------:R-:W-:Y:S02]  /*47a0*/  SHF.L.U32 R0, R9, 0x1f, RZ ;  /* 0x0000001f09007819 */ /* 0x000fe400000006ff */
[----:B------:R-:W-:Y:S02]  /*47b0*/  LEA R5, R10, UR21, 0x4 ;  /* 0x000000150a057c11 */ /* 0x000fe4000f8e20ff */
[----:B---3--:R-:W3:Y:S02]  /*47c0*/  SYNCS.PHASECHK.TRANS64.TRYWAIT P0, [R3+URZ+0xa0], R0 ;  /* 0x0000a000030075a7 */ /* 0x008ee400080011ff */
[----:B---3--:R-:W-:Y:S05]  /*47d0*/  @!P0 BRA `(.L_x_90) ;  /* 0x0000005000788947 */ /* 0x008fea0003800000 */
.L_x_156:
[----:B------:R-:W4:Y:S01]  /*47e0*/  LDS.128 R4, [R5+0x130] ;  /* 0x0001300005047984 */ /* 0x000f220000000c00 */
[----:B------:R-:W-:Y:S01]  /*47f0*/  UISETP.GE.AND UP0, UPT, UR41, 0x1, UPT ;  /* 0x000000012900788c */ /* 0x000fe2000bf06270 */
[----:B------:R-:W-:Y:S01]  /*4800*/  @!PT LDS RZ, [RZ] ;  /* 0x00000000fffff984 */ /* 0x000fe20000000800 */
[----:B------:R-:W-:Y:S01]  /*4810*/  @!PT LDS RZ, [RZ] ;  /* 0x00000000fffff984 */ /* 0x000fe20000000800 */
[----:B------:R-:W-:Y:S01]  /*4820*/  @!PT LDS RZ, [RZ] ;  /* 0x00000000fffff984 */ /* 0x000fe20000000800 */
[----:B------:R-:W-:Y:S01]  /*4830*/  @!PT LDS RZ, [RZ] ;  /* 0x00000000fffff984 */ /* 0x000fe20000000800 */
[----:B------:R5:W-:Y:S06]  /*4840*/  MEMBAR.ALL.CTA ;  /* 0x0000000000007992 */ /* 0x000bec0000008000 */
[----:B-----5:R-:W5:Y:S01]  /*4850*/  FENCE.VIEW.ASYNC.S ;  /* 0x00000000000073c6 */ /* 0x020f620000000000 */
[----:B----4-:R-:W-:Y:S11]  /*4860*/  LOP3.LUT P0, RZ, R6, 0x1, RZ, 0xc0, !PT ;  /* 0x0000000106ff7812 */ /* 0x010ff6000780c0ff */
[----:B------:R-:W-:Y:S02]  /*4870*/  @!UPT UIADD3 URZ, UPT, UPT, URZ, URZ, URZ ;  /* 0x000000fffffff290 */ /* 0x000fe4000fffe0ff */
[----:B-----5:R-:W-:Y:S01]  /*4880*/  VOTEU.ANY UP3, P0 ;  /* 0x0000000000ff7886 */ /* 0x020fe20000060100 */
[----:B------:R-:W-:Y:S11]  /*4890*/  PLOP3.LUT P0, PT, PT, PT, UP3, 0x80, 0x8 ;  /* 0x000000000008781c */ /* 0x000ff60003f0f038 */
[----:B------:R-:W-:Y:S02]  /*48a0*/  @!UPT UIADD3 URZ, UPT, UPT, URZ, URZ, URZ ;  /* 0x000000fffffff290 */ /* 0x000fe4000fffe0ff */
[----:B---3--:R-:W-:Y:S02]  /*48b0*/  @P0 SHF.R.U32.HI R0, RZ, 0x10, R5 ;  /* 0x00000010ff000819 */ /* 0x008fe40000011605 */
[----:B------:R-:W-:Y:S02]  /*48c0*/  @P0 MOV R2, R4 ;  /* 0x0000000400020202 */ /* 0x000fe40000000f00 */
[----:B------:R-:W-:Y:S01]  /*48d0*/  @P0 R2UR UR4, R0 ;  /* 0x00000000000402ca */ /* 0x000fe200000e0000 */
[----:B------:R-:W-:Y:S01]  /*48e0*/  VIADD R0, R3, 0xb0 ;  /* 0x000000b003007836 */ /* 0x000fe20000000000 */
[----:B------:R-:W-:Y:S02]  /*48f0*/  @P0 LOP3.LUT R4, R5, 0xffff, RZ, 0xc0, !PT ;  /* 0x0000ffff05040812 */ /* 0x000fe400078ec0ff */
[----:B------:R-:W-:Y:S02]  /*4900*/  @P0 R2UR UR6, R2 ;  /* 0x00000000020602ca */ /* 0x000fe400000e0000 */
[----:B------:R-:W-:Y:S02]  /*4910*/  PRMT R0, RZ, 0x654, R0 ;  /* 0x00000654ff007816 */ /* 0x000fe40000000000 */
[----:B------:R-:W-:Y:S02]  /*4920*/  @P0 R2UR UR5, R4 ;  /* 0x00000000040502ca */ /* 0x000fe400000e0000 */
[----:B------:R3:W-:Y:S03]  /*4930*/  SYNCS.ARRIVE.TRANS64.RED.A1T0 RZ, [R0+URZ], RZ ;  /* 0x000000ff00ff79a7 */ /* 0x0007e600081004ff */
[----:B------:R-:W-:Y:S04]  /*4940*/  @UP3 UMOV UR29, UR4 ;  /* 0x00000004001d3c82 */ /* 0x000fe80008000000 */
[----:B------:R-:W-:Y:S04]  /*4950*/  @UP3 UMOV UR14, UR6 ;  /* 0x00000006000e3c82 */ /* 0x000fe80008000000 */
[----:B------:R-:W-:Y:S01]  /*4960*/  @UP3 UMOV UR13, UR5 ;  /* 0x00000005000d3c82 */ /* 0x000fe20008000000 */
[----:B------:R-:W-:Y:S05]  /*4970*/  BRA.U !UP0, `(.L_x_91) ;  /* 0x0000000108c07547 */ /* 0x000fea000b800000 */
[----:B------:R-:W-:Y:S02]  /*4980*/  UIMAD.WIDE.U32 UR8, UR13, UR55, URZ ;  /* 0x000000370d0872a5 */ /* 0x000fe4000f8e00ff */
[----:B------:R-:W-:Y:S02]  /*4990*/  UP2UR UR12, UPR, URZ, 0x4 ;  /* 0x00000004ff0c7883 */ /* 0x000fe40008000000 */
[----:B------:R-:W-:Y:S02]  /*49a0*/  UISETP.NE.AND UP2, UPT, UR54, 0x1, UPT ;  /* 0x000000013600788c */ /* 0x000fe4000bf45270 */
[----:B------:R-:W-:Y:S02]  /*49b0*/  UIMAD.WIDE.U32 UR10, UR14, UR52, URZ ;  /* 0x000000340e0a72a5 */ /* 0x000fe4000f8e00ff */
[----:B------:R-:W-:Y:S02]  /*49c0*/  USEL UR4, UR37, UR40, !UP2 ;  /* 0x0000002825047287 */ /* 0x000fe4000d000000 */
[----:B------:R-:W-:Y:S02]  /*49d0*/  UISETP.NE.AND UP0, UPT, UR15, 0x1, UPT ;  /* 0x000000010f00788c */ /* 0x000fe4000bf05270 */
[----:B------:R-:W-:Y:S02]  /*49e0*/  UP2UR UR20, UPR, URZ, 0x2 ;  /* 0x00000002ff147883 */ /* 0x000fe40008000000 */
[----:B------:R-:W-:Y:S02]  /*49f0*/  UISETP.NE.AND UP1, UPT, UR41, 0x1, UPT ;  /* 0x000000012900788c */ /* 0x000fe4000bf25270 */
[----:B--2---:R-:W-:Y:S02]  /*4a00*/  UIMAD.WIDE.U32 UR16, UR4, UR22, URZ ;  /* 0x00000016041072a5 */ /* 0x004fe4000f8e00ff */
[----:B------:R-:W-:Y:S01]  /*4a10*/  USEL UR7, UR38, UR42, !UP0 ;  /* 0x0000002a26077287 */ /* 0x000fe2000c000000 */
[----:B------:R-:W-:Y:S02]  /*4a20*/  UMOV UR5, UR9 ;  /* 0x0000000900057c82 */ /* 0x000fe40008000000 */
[----:B------:R-:W-:Y:S02]  /*4a30*/  USHF.R.U32.HI UR6, URZ, UR48, UR5 ;  /* 0x00000030ff067299 */ /* 0x000fe40008011605 */
[----:B------:R-:W-:Y:S02]  /*4a40*/  UIMAD.WIDE.U32 UR18, UR7, UR22, URZ ;  /* 0x00000016071272a5 */ /* 0x000fe4000f8e00ff */
[----:B------:R-:W-:Y:S02]  /*4a50*/  USEL UR6, UR13, UR6, !UP2 ;  /* 0x000000060d067287 */ /* 0x000fe4000d000000 */
[----:B------:R-:W-:Y:S01]  /*4a60*/  UISETP.NE.AND UP2, UPT, UR12, URZ, UPT ;  /* 0x000000ff0c00728c */ /* 0x000fe2000bf45270 */
[----:B------:R-:W-:Y:S01]  /*4a70*/  UMOV UR5, UR11 ;  /* 0x0000000b00057c82 */ /* 0x000fe20008000000 */
[----:B------:R-:W-:Y:S02]  /*4a80*/  UIMAD.WIDE.U32 UR10, UR6, UR22, URZ ;  /* 0x00000016060a72a5 */ /* 0x000fe4000f8e00ff */
[----:B------:R-:W-:Y:S03]  /*4a90*/  USHF.R.U32.HI UR8, URZ, UR53, UR5 ;  /* 0x00000035ff087299 */ /* 0x000fe60008011605 */
[----:B------:R-:W-:Y:S02]  /*4aa0*/  UMOV UR5, UR17 ;  /* 0x0000001100057c82 */ /* 0x000fe40008000000 */
[----:B------:R-:W-:Y:S03]  /*4ab0*/  @UP1 USHF.R.U32.HI UR4, URZ, UR23, UR5 ;  /* 0x00000017ff041299 */ /* 0x000fe60008011605 */
[----:B------:R-:W-:Y:S01]  /*4ac0*/  UMOV UR5, UR19 ;  /* 0x0000001300057c82 */ /* 0x000fe20008000000 */
[----:B------:R-:W-:Y:S02]  /*4ad0*/  UIMAD UR4, UR41, UR4, URZ ;  /* 0x00000004290472a4 */ /* 0x000fe4000f8e02ff */
[----:B------:R-:W-:Y:S02]  /*4ae0*/  @UP1 USHF.R.U32.HI UR7, URZ, UR23, UR5 ;  /* 0x00000017ff071299 */ /* 0x000fe40008011605 */
[----:B------:R-:W-:Y:S02]  /*4af0*/  USEL UR5, UR14, UR8, !UP0 ;  /* 0x000000080e057287 */ /* 0x000fe4000c000000 */
[----:B------:R-:W-:Y:S02]  /*4b00*/  UIMAD UR8, UR41, UR7, URZ ;  /* 0x00000007290872a4 */ /* 0x000fe4000f8e02ff */
[----:B------:R-:W-:Y:S03]  /*4b10*/  UISETP.GE.AND UP0, UPT, UR6, UR4, UPT ;  /* 0x000000040600728c */ /* 0x000fe6000bf06270 */
[----:B------:R-:W-:Y:S01]  /*4b20*/  UMOV UR4, UR11 ;  /* 0x0000000b00047c82 */ /* 0x000fe20008000000 */
[----:B------:R-:W-:Y:S02]  /*4b30*/  UISETP.GE.OR UP0, UPT, UR5, UR8, UP0 ;  /* 0x000000080500728c */ /* 0x000fe40008706670 */
[----:B------:R-:W-:Y:S02]  /*4b40*/  USHF.R.U32.HI UR4, URZ, UR23, UR4 ;  /* 0x00000017ff047299 */ /* 0x000fe40008011604 */
[----:B------:R-:W-:Y:S02]  /*4b50*/  UIMAD.WIDE.U32 UR8, UR5, UR22, URZ ;  /* 0x00000016050872a5 */ /* 0x000fe4000f8e00ff */
[----:B------:R-:W-:Y:S04]  /*4b60*/  USEL UR10, UR6, UR4, !UP1 ;  /* 0x00000004060a7287 */ /* 0x000fe8000c800000 */
[----:B------:R-:W-:Y:S01]  /*4b70*/  UIADD3 UR11, UPT, UPT, -UR10, URZ, URZ ;  /* 0x000000ff0a0b7290 */ /* 0x000fe2000fffe1ff */
[----:B------:R-:W-:Y:S02]  /*4b80*/  @!UP0 UMOV UR4, UR9 ;  /* 0x0000000900048c82 */ /* 0x000fe40008000000 */
[----:B------:R-:W-:Y:S02]  /*4b90*/  @!UP0 USHF.R.U32.HI UR4, URZ, UR23, UR4 ;  /* 0x00000017ff048299 */ /* 0x000fe40008011604 */
[----:B------:R-:W-:Y:S02]  /*4ba0*/  UIMAD UR8, UR41, UR11, UR6 ;  /* 0x0000000b290872a4 */ /* 0x000fe4000f8e0206 */
[----:B------:R-:W-:Y:S02]  /*4bb0*/  @!UP0 USEL UR4, UR5, UR4, !UP1 ;  /* 0x0000000405048287 */ /* 0x000fe4000c800000 */
[----:B------:R-:W-:Y:S02]  /*4bc0*/  UISETP.NE.AND UP1, UPT, UR20, URZ, UPT ;  /* 0x000000ff1400728c */ /* 0x000fe4000bf25270 */
[----:B------:R-:W-:Y:S02]  /*4bd0*/  @!UP0 UIMAD UR7, UR7, UR8, UR4 ;  /* 0x00000008070782a4 */ /* 0x000fe4000f8e0204 */
[----:B------:R-:W-:Y:S02]  /*4be0*/  @!UP0 UIADD3 UR9, UPT, UPT, UR10, -UR4, URZ ;  /* 0x800000040a098290 */ /* 0x000fe4000fffe0ff */
[----:B------:R-:W-:Y:S02]  /*4bf0*/  UIADD3 UR8, UPT, UPT, -UR6, URZ, URZ ;  /* 0x000000ff06087290 */ /* 0x000fe4000fffe1ff */
[----:B------:R-:W-:Y:S02]  /*4c00*/  UIADD3 UR4, UPT, UPT, -UR5, URZ, URZ ;  /* 0x000000ff05047290 */ /* 0x000fe4000fffe1ff */
[----:B------:R-:W-:Y:S03]  /*4c10*/  @!UP0 UIMAD UR6, UR9, UR41, UR5 ;  /* 0x00000029090682a4 */ /* 0x000fe6000f8e0205 */
[----:B------:R-:W-:Y:S01]  /*4c20*/  @!UP0 UMOV UR5, UR7 ;  /* 0x0000000700058c82 */ /* 0x000fe20008000000 */
[----:B------:R-:W-:Y:S02]  /*4c30*/  UIMAD UR7, UR15, UR4, UR14 ;  /* 0x000000040f0772a4 */ /* 0x000fe4000f8e020e */
[----:B------:R-:W-:Y:S02]  /*4c40*/  UIMAD UR4, UR54, UR8, UR13 ;  /* 0x00000008360472a4 */ /* 0x000fe4000f8e020d */
[----:B------:R-:W-:Y:S02]  /*4c50*/  UIMAD UR14, UR5, UR15, UR7 ;  /* 0x0000000f050e72a4 */ /* 0x000fe4000f8e0207 */
[----:B------:R-:W-:Y:S11]  /*4c60*/  UIMAD UR13, UR6, UR54, UR4 ;  /* 0x00000036060d72a4 */ /* 0x000ff6000f8e0204 */
[----:B------:R-:W-:Y:S01]  /*4c70*/  @!UPT UIADD3 URZ, UPT, UPT, URZ, URZ, URZ ;  /* 0x000000fffffff290 */ /* 0x000fe2000fffe0ff */
.L_x_91:
[----:B------:R-:W4:Y:S01]  /*4c80*/  @!UP4 LDCU.128 UR8, c[0x0][0xb10] ;  /* 0x00016200ff08c7ac */ /* 0x000f220008000c00 */
[----:B------:R-:W-:Y:S02]  /*4c90*/  ISETP.NE.U32.AND P0, PT, RZ, UR30, PT ;  /* 0x0000001eff007c0c */ /* 0x000fe4000bf05070 */
[----:B------:R-:W-:Y:S02]  /*4ca0*/  SHF.L.U32 R2, R11, 0x1f, RZ ;  /* 0x0000001f0b027819 */ /* 0x000fe400000006ff */
[----:B------:R-:W-:Y:S01]  /*4cb0*/  ISETP.NE.AND.EX P0, PT, RZ, UR31, PT, P0 ;  /* 0x0000001fff007c0c */ /* 0x000fe2000bf05300 */
[----:B------:R-:W5:Y:S01]  /*4cc0*/  @!UP4 LDCU UR5, c[0x0][0xb0c] ;  /* 0x00016180ff05c7ac */ /* 0x000f620008000800 */
[----:B----4-:R-:W-:Y:S07]  /*4cd0*/  UIMAD.WIDE.U32 UR6, UR14, UR8, URZ ;  /* 0x000000080e0672a5 */ /* 0x010fee000f8e00ff */
[----:B------:R-:W-:Y:S01]  /*4ce0*/  @!UP4 UMOV UR4, UR7 ;  /* 0x000000070004cc82 */ /* 0x000fe20008000000 */
[----:B-----5:R-:W-:Y:S02]  /*4cf0*/  @!UP4 UISETP.NE.AND UP0, UPT, UR5, 0x1, UPT ;  /* 0x000000010500c88c */ /* 0x020fe4000bf05270 */
[----:B------:R-:W-:Y:S02]  /*4d00*/  @!UP4 USHF.R.U32.HI UR4, URZ, UR9, UR4 ;  /* 0x00000009ff04c299 */ /* 0x000fe40008011604 */
[----:B------:R-:W-:Y:S02]  /*4d10*/  UIMAD.WIDE.U32 UR6, UR13, UR11, URZ ;  /* 0x0000000b0d0672a5 */ /* 0x000fe4000f8e00ff */
[----:B------:R-:W-:Y:S02]  /*4d20*/  @!UP4 USEL UR8, UR14, UR4, !UP0 ;  /* 0x000000040e08c287 */ /* 0x000fe4000c000000 */
[----:B------:R-:W-:Y:S03]  /*4d30*/  @!UP4 UISETP.NE.AND UP0, UPT, UR10, 0x1, UPT ;  /* 0x000000010a00c88c */ /* 0x000fe6000bf05270 */
[----:B------:R-:W-:Y:S02]  /*4d40*/  @!UP4 UMOV UR6, UR7 ;  /* 0x000000070006cc82 */ /* 0x000fe40008000000 */
[----:B------:R-:W4:Y:S02]  /*4d50*/  @!UP4 LDCU UR4, c[0x0][0xb20] ;  /* 0x00016400ff04c7ac */ /* 0x000f240008000800 */
[----:B----4-:R-:W-:Y:S04]  /*4d60*/  @!UP4 USHF.R.U32.HI UR6, URZ, UR4, UR6 ;  /* 0x00000004ff06c299 */ /* 0x010fe80008011606 */
[----:B------:R-:W-:Y:S04]  /*4d70*/  @!UP4 USEL UR6, UR13, UR6, !UP0 ;  /* 0x000000060d06c287 */ /* 0x000fe8000c000000 */
[----:B------:R-:W-:Y:S02]  /*4d80*/  @!UP4 UIADD3 UR4, UPT, UPT, -UR8, UR6, URZ ;  /* 0x000000060804c290 */ /* 0x000fe4000fffe1ff */
[----:B------:R-:W-:Y:S02]  /*4d90*/  @!UP4 UIADD3 UR6, UPT, UPT, UR8, -UR6, URZ ;  /* 0x800000060806c290 */ /* 0x000fe4000fffe0ff */
[----:B------:R-:W-:Y:S02]  /*4da0*/  @!UP4 UIMAD UR14, UR4, UR5, UR14 ;  /* 0x00000005040ec2a4 */ /* 0x000fe4000f8e020e */
[----:B------:R-:W-:Y:S01]  /*4db0*/  @!UP4 UIMAD UR13, UR6, UR10, UR13 ;  /* 0x0000000a060dc2a4 */ /* 0x000fe2000f8e020d */
[----:B------:R-:W-:Y:S11]  /*4dc0*/  BRA.U UP1, `(.L_x_92) ;  /* 0x0000000101107547 */ /* 0x000ff6000b800000 */
[----:B---3--:R-:W-:Y:S04]  /*4dd0*/  MOV R0, UR44 ;  /* 0x0000002c00007c02 */ /* 0x008fe80008000f00 */
[----:B------:R-:W-:Y:S04]  /*4de0*/  SHF.L.U32 R3, R0, 0x1f, RZ ;  /* 0x0000001f00037819 */ /* 0x000fe800000006ff */
[----:B------:R-:W3:Y:S02]  /*4df0*/  SYNCS.PHASECHK.TRANS64.TRYWAIT P1, [UR21+0x98], R3 ;  /* 0x00009803ff0075a7 */ /* 0x000ee40008021115 */
[----:B---3--:R-:W-:Y:S05]  /*4e00*/  @!P1 BRA `(.L_x_93) ;  /* 0x0000004c00009947 */ /* 0x008fea0003800000 */
.L_x_92:
[----:B------:R-:W-:Y:S05]  /*4e10*/  BRA.U !UP6, `(.L_x_94) ;  /* 0x000000010e3c7547 */ /* 0x000fea000b800000 */
[----:B------:R-:W-:Y:S01]  /*4e20*/  UPLOP3.LUT UP2, UPT, UPT, UPT, UP5, 0x80, 0x8 ;  /* 0x000000000008789c */ /* 0x000fe20003f4f050 */
[----:B------:R-:W-:Y:S01]  /*4e30*/  HFMA2 R226, -RZ, RZ, 0, 5.9604644775390625e-08 ;  /* 0x00000001ffe27431 */ /* 0x000fe200000001ff */
[----:B------:R-:W4:Y:S01]  /*4e40*/  LDCU.64 UR8, c[0x0][0x358] ;  /* 0x00006b00ff0877ac */ /* 0x000f220008000a00 */
[----:B---3--:R-:W-:Y:S03]  /*4e50*/  IMAD.MOV.U32 R0, RZ, RZ, 0x1 ;  /* 0x00000001ff007424 */ /* 0x008fe600078e00ff */
[----:B------:R-:W-:Y:S05]  /*4e60*/  PLOP3.LUT P1, PT, PT, PT, UP2, 0x80, 0x8 ;  /* 0x000000000008781c */ /* 0x000fea0003f2f028 */
[----:B------:R-:W3:Y:S01]  /*4e70*/  @UP2 LDCU.64 UR4, c[0x0][0x888] ;  /* 0x00011100ff0427ac */ /* 0x000ee20008000a00 */
[----:B------:R-:W-:Y:S07]  /*4e80*/  @UP2 UIMAD UR6, UR36, UR30, URZ ;  /* 0x0000001e240622a4 */ /* 0x000fee000f8e02ff */
[----:B------:R-:W-:Y:S01]  /*4e90*/  @!P1 PRMT R226, R0, 0x7610, R226 ;  /* 0x0000761000e29816 */ /* 0x000fe200000000e2 */
[----:B---3--:R-:W-:Y:S06]  /*4ea0*/  @UP2 UIMAD.WIDE UR4, UR6, 0x4, UR4 ;  /* 0x00000004060428a5 */ /* 0x008fec000f8e0204 */
[----:B------:R-:W-:Y:S02]  /*4eb0*/  IMAD.U32 R4, RZ, RZ, UR4 ;  /* 0x00000004ff047e24 */ /* 0x000fe4000f8e00ff */
[----:B------:R-:W-:Y:S05]  /*4ec0*/  IMAD.U32 R5, RZ, RZ, UR5 ;  /* 0x00000005ff057e24 */ /* 0x000fea000f8e00ff */
[----:B----4-:R-:W3:Y:S02]  /*4ed0*/  @P1 LDG.E R4, desc[UR8][R4.64] ;  /* 0x0000000804041981 */ /* 0x010ee4000c1e1900 */
[----:B---3--:R-:W-:Y:S11]  /*4ee0*/  @P1 R2UR UR45, R4 ;  /* 0x00000000042d12ca */ /* 0x008ff600000e0000 */
[----:B------:R-:W-:Y:S03]  /*4ef0*/  @!UPT UIADD3 URZ, UPT, UPT, URZ, URZ, URZ ;  /* 0x000000fffffff290 */ /* 0x000fe6000fffe0ff */
[----:B------:R-:W4:Y:S02]  /*4f00*/  @!UP2 LDCU UR45, c[0x0][0x880] ;  /* 0x00011000ff2da7ac */ /* 0x000f240008000800 */
.L_x_94:
[----:B----4-:R-:W-:Y:S01]  /*4f10*/  @!P0 FSETP.EQ.AND P2, PT, RZ, UR45, PT ;  /* 0x0000002dff008c0b */ /* 0x010fe2000bf42000 */
[----:B------:R-:W-:Y:S01]  /*4f20*/  @!UPT UIADD3 URZ, UPT, UPT, URZ, URZ, URZ ;  /* 0x000000fffffff290 */ /* 0x000fe2000fffe0ff */
[----:B------:R-:W-:Y:S11]  /*4f30*/  @!P0 BRA `(.L_x_95) ;  /* 0x0000000000148947 */ /* 0x000ff60003800000 */
[----:B------:R-:W-:Y:S02]  /*4f40*/  LOP3.LUT P0, RZ, R226, 0xff, RZ, 0xc0, !PT ;  /* 0x000000ffe2ff7812 */ /* 0x000fe4000780c0ff */
[----:B------:R-:W-:Y:S04]  /*4f50*/  PLOP3.LUT P2, PT, PT, PT, UP2, 0x80, 0x8 ;  /* 0x000000000008781c */ /* 0x000fe80003f4f028 */
[----:B------:R-:W-:Y:S07]  /*4f60*/  PLOP3.LUT P2, PT, P2, PT, PT, 0x8, 0x80 ;  /* 0x000000000080781c */ /* 0x000fee000174e170 */
[----:B------:R-:W-:Y:S11]  /*4f70*/  @P0 FSETP.EQ.AND P2, PT, RZ, UR45, PT ;  /* 0x0000002dff000c0b */ /* 0x000ff6000bf42000 */
[----:B------:R-:W-:Y:S02]  /*4f80*/  @!UPT UIADD3 URZ, UPT, UPT, URZ, URZ, URZ ;  /* 0x000000fffffff290 */ /* 0x000fe4000fffe0ff */
.L_x_95:
[----:B------:R-:W4:Y:S01]  /*4f90*/  SYNCS.PHASECHK.TRANS64.TRYWAIT P0, [UR21+0x88], R2 ;  /* 0x00008802ff0075a7 */ /* 0x000f220008001115 */
[----:B------:R-:W-:Y:S02]  /*4fa0*/  ELECT P1, URZ, PT ;  /* 0x0000000000ff782f */ /* 0x000fe40003820000 */
[----:B------:R-:W-:Y:S01]  /*4fb0*/  IADD3 R10, PT, PT, R10, 0x1, RZ ;  /* 0x000000010a0a7810 */ /* 0x000fe20007ffe0ff */
[----:B----4-:R-:W-:Y:S10]  /*4fc0*/  @!P0 BRA `(.L_x_96) ;  /* 0x0000004800a88947 */ /* 0x010ff40003800000 */
.L_x_159:
[----:B------:R-:W-:Y:S01]  /*4fd0*/  PLOP3.LUT P1, PT, P2, P1, PT, 0xf2, 0x2f ;  /* 0x00000000002f781c */ /* 0x000fe20001723e72 */
[----:B------:R-:W-:Y:S01]  /*4fe0*/  UMOV UR6, 0x0 ;  /* 0x0000000000067882 */ /* 0x000fe20000000000 */
[----:B------:R-:W-:Y:S01]  /*4ff0*/  UMOV UR7, 0x10000000 ;  /* 0x1000000000077882 */ /* 0x000fe20000000000 */
[----:B------:R-:W-:Y:S01]  /*5000*/  UMOV UR12, UR36 ;  /* 0x00000024000c7c82 */ /* 0x000fe20008000000 */
[----:B------:R-:W-:Y:S01]  /*5010*/  UMOV UR20, UR36 ;  /* 0x0000002400147c82 */ /* 0x000fe20008000000 */
[----:B------:R-:W-:Y:S01]  /*5020*/  UMOV UR28, UR36 ;  /* 0x00000024001c7c82 */ /* 0x000fe20008000000 */
[----:B------:R-:W-:Y:S02]  /*5030*/  R2UR UR51, R232 ;  /* 0x00000000e83372ca */ /* 0x000fe400000e0000 */
[----:B------:R-:W-:Y:S02]  /*5040*/  R2UR UR43, R233 ;  /* 0x00000000e92b72ca */ /* 0x000fe400000e0000 */
[C---:B------:R-:W-:Y:S02]  /*5050*/  ISETP.NE.AND P0, PT, R10.reuse, 0x2, PT ;  /* 0x000000020a00780c */ /* 0x040fe40003f05270 */
[----:B------:R-:W-:Y:S01]  /*5060*/  LOP3.LUT R11, R11, 0x1, RZ, 0x3c, !PT ;  /* 0x000000010b0b7812 */ /* 0x000fe200078e3cff */
[----:B------:R-:W-:Y:S01]  /*5070*/  VOTEU.ALL UP0, P1 ;  /* 0x0000000000ff7886 */ /* 0x000fe20000800000 */
[----:B---3--:R-:W-:Y:S02]  /*5080*/  SEL R0, RZ, 0x1, P0 ;  /* 0x00000001ff007807 */ /* 0x008fe40000000000 */
[----:B------:R-:W-:Y:S02]  /*5090*/  SEL R10, R10, RZ, P0 ;  /* 0x000000ff0a0a7207 */ /* 0x000fe40000000000 */
[----:B-1----:R-:W-:Y:S01]  /*50a0*/  @!UP0 UIADD3 UR4, UP1, UPT, UR46, 0x580, URZ ;  /* 0x000005802e048890 */ /* 0x002fe2000ff3e0ff */
[----:B------:R-:W-:Y:S01]  /*50b0*/  LOP3.LUT R9, R9, R0, RZ, 0x3c, !PT ;  /* 0x0000000009097212 */ /* 0x000fe200078e3cff */
[----:B------:R-:W-:Y:S02]  /*50c0*/  @!UP0 USHF.L.U32 UR35, UR49, 0x7, URZ ;  /* 0x0000000731238899 */ /* 0x000fe400080006ff */
[----:B------:R-:W-:Y:S02]  /*50d0*/  @!UP0 UIADD3.X UR5, UPT, UPT, URZ, UR47, URZ, UP1, !UPT ;  /* 0x0000002fff058290 */ /* 0x000fe40008ffe4ff */
[----:B------:R-:W-:Y:S02]  /*50e0*/  @!UP0 UIMAD UR34, UR50, 0x70, URZ ;  /* 0x00000070322288a4 */ /* 0x000fe4000f8e02ff */
[----:B------:R-:W-:Y:S02]  /*50f0*/  @!UP0 UIADD3 UR32, UPT, UPT, UR21, 0x180, URZ ;  /* 0x0000018015208890 */ /* 0x000fe4000fffe0ff */
[----:B------:R-:W-:Y:S01]  /*5100*/  @!UP0 UIADD3 UR33, UPT, UPT, UR21, 0x80, URZ ;  /* 0x0000008015218890 */ /* 0x000fe2000fffe0ff */
[----:B------:R-:W-:Y:S01]  /*5110*/  VOTEU.ALL UP1, P1 ;  /* 0x0000000000ff7886 */ /* 0x000fe20000820000 */
[----:B------:R-:W-:Y:S02]  /*5120*/  @!UP0 UIADD3 UR8, UPT, UPT, UR21, 0x980, URZ ;  /* 0x0000098015088890 */ /* 0x000fe4000fffe0ff */
[----:B------:R-:W-:Y:S03]  /*5130*/  @!UP0 UIADD3 UR10, UPT, UPT, UR34, 0x10, URZ ;  /* 0x00000010220a8890 */ /* 0x000fe6000fffe0ff */
[----:B------:R-:W-:Y:S01]  /*5140*/  UMOV UR9, UR33 ;  /* 0x0000002100097c82 */ /* 0x000fe20008000000 */
[----:B------:R-:W-:Y:S01]  /*5150*/  UMOV UR11, UR35 ;  /* 0x00000023000b7c82 */ /* 0x000fe20008000000 */
[----:B------:R1:W-:Y:S01]  /*5160*/  @!UP1 UTMALDG.3D [UR32], [UR4], desc[UR6] ;  /* 0x00000620040095b4 */ /* 0x0003e20008011000 */
[----:B------:R-:W-:Y:S01]  /*5170*/  VOTEU.ALL UP1, P1 ;  /* 0x0000000000ff7886 */ /* 0x000fe20000820000 */
[----:B------:R-:W-:Y:S02]  /*5180*/  @!UP0 UIADD3 UR16, UPT, UPT, UR21, 0x1180, URZ ;  /* 0x0000118015108890 */ /* 0x000fe4000fffe0ff */
[----:B------:R-:W-:Y:S01]  /*5190*/  @!UP0 UIADD3 UR18, UPT, UPT, UR34, 0x20, URZ ;  /* 0x0000002022128890 */ /* 0x000fe2000fffe0ff */
        /* <DEDUP_REMOVED lines=10> */
[----:B------:R-:W-:Y:S02]  /*5240*/  UIADD3 UR50, UPT, UPT, UR13, UR51, URZ ;  /* 0x000000330d327290 */ /* 0x000fe4000fffe0ff */
[----:B------:R-:W-:Y:S02]  /*5250*/  UIADD3 UR49, UPT, UPT, UR14, UR43, URZ ;  /* 0x0000002b0e317290 */ /* 0x000fe4000fffe0ff */
[----:B------:R-:W-:Y:S01]  /*5260*/  @!UP1 UTMALDG.3D [UR24], [UR4], desc[UR6] ;  /* 0x00000618040095b4 */ /* 0x000fe20008011000 */
[----:B------:R-:W-:Y:S01]  /*5270*/  VOTEU.ALL UP1, P1 ;  /* 0x0000000000ff7886 */ /* 0x000fe20000820000 */
[----:B-1----:R-:W-:Y:S01]  /*5280*/  UMOV UR36, UR29 ;  /* 0x0000001d00247c82 */ /* 0x002fe20008000000 */
[----:B---3--:R-:W-:Y:S02]  /*5290*/  @!UP0 UIADD3 UR8, UPT, UPT, UR21, 0x2180, URZ ;  /* 0x0000218015088890 */ /* 0x008fe4000fffe0ff */
[----:B------:R-:W-:Y:S02]  /*52a0*/  @!UP0 UIADD3 UR10, UPT, UPT, UR34, 0x40, URZ ;  /* 0x00000040220a8890 */ /* 0x000fe4000fffe0ff */
[----:B----4-:R-:W-:Y:S02]  /*52b0*/  @!UP0 UIADD3 UR16, UPT, UPT, UR21, 0x2980, URZ ;  /* 0x0000298015108890 */ /* 0x010fe4000fffe0ff */
[----:B------:R-:W-:Y:S05]  /*52c0*/  @!UP0 UIADD3 UR18, UPT, UPT, UR34, 0x50, URZ ;  /* 0x0000005022128890 */ /* 0x000fea000fffe0ff */
[----:B------:R1:W-:Y:S01]  /*52d0*/  @!UP1 UTMALDG.3D [UR8], [UR4], desc[UR6] ;  /* 0x00000608040095b4 */ /* 0x0003e20008011000 */
[----:B------:R-:W-:Y:S02]  /*52e0*/  UPLOP3.LUT UP1, UPT, UPT, UPT, UPT, 0x80, 0x8 ;  /* 0x000000000008789c */ /* 0x000fe40003f2f070 */
[----:B-1----:R-:W-:Y:S02]  /*52f0*/  @!UP0 UIADD3 UR8, UPT, UPT, UR21, 0x3180, URZ ;  /* 0x0000318015088890 */ /* 0x002fe4000fffe0ff */
[----:B------:R-:W-:Y:S01]  /*5300*/  @!UP0 UIADD3 UR10, UPT, UPT, UR34, 0x60, URZ ;  /* 0x00000060220a8890 */ /* 0x000fe2000fffe0ff */
[----:B------:R-:W-:Y:S05]  /*5310*/  VOTEU.ALL UP0, P1 ;  /* 0x0000000000ff7886 */ /* 0x000fea0000800000 */
[----:B------:R3:W-:Y:S01]  /*5320*/  @!UP0 UTMALDG.3D [UR16], [UR4], desc[UR6] ;  /* 0x00000610040085b4 */ /* 0x0007e20008011000 */
[----:B------:R-:W-:Y:S05]  /*5330*/  VOTEU.ALL UP0, P1 ;  /* 0x0000000000ff7886 */ /* 0x000fea0000800000 */
[----:B------:R3:W-:Y:S01]  /*5340*/  @!UP0 UTMALDG.3D [UR8], [UR4], desc[UR6] ;  /* 0x00000608040085b4 */ /* 0x0007e20008011000 */
[----:B------:R3:W-:Y:S01]  /*5350*/  @!P1 SYNCS.ARRIVE.TRANS64.RED.A0TR RZ, [UR21+0x80], R8 ;  /* 0x00008008ffff99a7 */ /* 0x0007e20008300415 */
[----:B------:R-:W-:Y:S01]  /*5360*/  SYNCS.ARRIVE.TRANS64.RED.A1T0 RZ, [UR39], RZ ;  /* 0x000000ffffff79a7 */ /* 0x000fe20008100427 */
[----:B------:R-:W-:Y:S05]  /*5370*/  BRA.U UP3, `(.L_x_97) ;  /* 0xfffffff503047547 */ /* 0x000fea000b83ffff */
[----:B------:R-:W-:Y:S07]  /*5380*/  MOV R0, UR21 ;  /* 0x0000001500007c02 */ /* 0x000fee0008000f00 */
.L_x_98:
[----:B-1----:R-:W-:-:S04]  /*5390*/  SHF.L.U32 R3, R11, 0x1f, RZ ;  /* 0x0000001f0b037819 */ /* 0x002fc800000006ff */
[----:B------:R1:W4:Y:S03]  /*53a0*/  SYNCS.PHASECHK.TRANS64.TRYWAIT P0, [R0+URZ+0x88], R3 ;  /* 0x00008803000075a7 */ /* 0x00032600080011ff */
[----:B----4-:R-:W-:Y:S05]  /*53b0*/  @!P0 NANOSLEEP.SYNCS 0x989680 ;  /* 0x009896800000895d */ /* 0x010fea0003900000 */
[----:B------:R-:W4:Y:S02]  /*53c0*/  @!P0 SYNCS.PHASECHK.TRANS64 P0, [R0+URZ+0x88], R3 ;  /* 0x00008803000085a7 */ /* 0x000f2400080010ff */
[----:B--234-:R-:W-:Y:S05]  /*53d0*/  @P0 EXIT ;  /* 0x000000000000094d */ /* 0x01cfea0003800000 */
[----:B------:R-:W-:Y:S05]  /*53e0*/  BRA `(.L_x_98) ;  /* 0xfffffffc00e87947 */ /* 0x000fea000383ffff */
.L_x_89:
[----:B------:R-:W-:-:S06]  /*53f0*/  UISETP.GE.AND UP0, UPT, UR20, 0x4, UPT ;  /* 0x000000041400788c */ /* 0x000fcc000bf06270 */
[----:B------:R-:W-:-:S13]  /*5400*/  PLOP3.LUT P0, PT, PT, PT, UP0, 0x80, 0x8 ;  /* 0x000000000008781c */ /* 0x000fda0003f0f008 */
[----:B------:R-:W-:Y:S05]  /*5410*/  @!P0 EXIT ;  /* 0x000000000000894d */ /* 0x000fea0003800000 */
[----:B------:R-:W-:Y:S01]  /*5420*/  BAR.SYNC.DEFER_BLOCKING 0x6, 0xa0 ;  /* 0x0182800000007b1d */ /* 0x000fe20000010000 */
[C---:B------:R-:W-:Y:S01]  /*5430*/  IMAD.U32 R2, R234.reuse, 0x10000, RZ ;  /* 0x00010000ea027824 */ /* 0x040fe200078e00ff */
[----:B------:R-:W-:-:S04]  /*5440*/  LOP3.LUT R234, R234, 0x60, RZ, 0xc0, !PT ;  /* 0x00000060eaea7812 */ /* 0x000fc800078ec0ff */
[----:B------:R-:W-:Y:S01]  /*5450*/  UMOV UR4, 0x400 ;  /* 0x0000040000047882 */ /* 0x000fe20000000000 */
[----:B------:R-:W1:Y:S01]  /*5460*/  LDCU.64 UR8, c[0x0][0x890] ;  /* 0x00011200ff0877ac */ /* 0x000e620008000a00 */
[----:B------:R-:W-:Y:S01]  /*5470*/  LOP3.LUT R2, R2, 0x600000, RZ, 0xc0, !PT ;  /* 0x0060000002027812 */ /* 0x000fe200078ec0ff */
[----:B------:R-:W-:Y:S01]  /*5480*/  ULEA UR4, UR5, UR4, 0x18 ;  /* 0x0000000405047291 */ /* 0x000fe2000f8ec0ff */
[----:B------:R-:W2:Y:S01]  /*5490*/  LDCU.64 UR6, c[0x0][0x8b0] ;  /* 0x00011600ff0677ac */ /* 0x000ea20008000a00 */
[----:B------:R-:W3:Y:S01]  /*54a0*/  LDCU UR44, c[0x0][0xb0c] ;  /* 0x00016180ff2c77ac */ /* 0x000ee20008000800 */
[----:B------:R-:W4:Y:S06]  /*54b0*/  LDCU UR40, c[0x0][0xb30] ;  /* 0x00016600ff2877ac */ /* 0x000f2c0008000800 */
[----:B------:R-:W5:Y:S01]  /*54c0*/  LDS R3, [UR4+0x150] ;  /* 0x00015004ff037984 */ /* 0x000f620008000800 */
[----:B-1----:R-:W-:Y:S01]  /*54d0*/  IMAD.U32 R231, RZ, RZ, UR8 ;  /* 0x00000008ffe77e24 */ /* 0x002fe2000f8e00ff */
[----:B------:R-:W-:Y:S01]  /*54e0*/  MOV R230, UR9 ;  /* 0x0000000900e67c02 */ /* 0x000fe20008000f00 */
[----:B------:R-:W1:Y:S01]  /*54f0*/  LDCU.64 UR58, c[0x0][0x888] ;  /* 0x00011100ff3a77ac */ /* 0x000e620008000a00 */
[----:B--2---:R-:W-:Y:S01]  /*5500*/  IMAD.U32 R229, RZ, RZ, UR6 ;  /* 0x00000006ffe57e24 */ /* 0x004fe2000f8e00ff */
[----:B------:R-:W-:Y:S01]  /*5510*/  MOV R228, UR7 ;  /* 0x0000000700e47c02 */ /* 0x000fe20008000f00 */
[----:B------:R-:W2:Y:S01]  /*5520*/  LDCU.64 UR42, c[0x0][0xb28] ;  /* 0x00016500ff2a77ac */ /* 0x000ea20008000a00 */
[----:B------:R-:W1:Y:S01]  /*5530*/  LDCU.128 UR60, c[0x0][0xb10] ;  /* 0x00016200ff3c77ac */ /* 0x000e620008000c00 */
[----:B------:R-:W-:Y:S01]  /*5540*/  UMOV UR46, URZ ;  /* 0x000000ff002e7c82 */ /* 0x000fe20008000000 */
[----:B------:R-:W-:Y:S01]  /*5550*/  UMOV UR55, URZ ;  /* 0x000000ff00377c82 */ /* 0x000fe20008000000 */
[----:B------:R-:W-:Y:S01]  /*5560*/  UMOV UR16, URZ ;  /* 0x000000ff00107c82 */ /* 0x000fe20008000000 */
[----:B------:R-:W-:Y:S01]  /*5570*/  UMOV UR54, URZ ;  /* 0x000000ff00367c82 */ /* 0x000fe20008000000 */
[----:B------:R-:W-:Y:S01]  /*5580*/  UMOV UR52, URZ ;  /* 0x000000ff00347c82 */ /* 0x000fe20008000000 */
[----:B-12345:R-:W-:-:S07]  /*5590*/  IMAD.IADD R2, R3, 0x1, R2 ;  /* 0x0000000103027824 */ /* 0x03efce00078e0202 */
.L_x_117:
[----:B-1----:R-:W1:Y:S01]  /*55a0*/  S2UR UR17, SR_CgaCtaId ;  /* 0x00000000001179c3 */ /* 0x002e620000008800 */
[----:B------:R-:W-:Y:S01]  /*55b0*/  UMOV UR47, 0x400 ;  /* 0x00000400002f7882 */ /* 0x000fe20000000000 */
[----:B------:R-:W-:Y:S04]  /*55c0*/  MOV R0, UR54 ;  /* 0x0000003600007c02 */ /* 0x000fe80008000f00 */
[----:B------:R-:W-:Y:S01]  /*55d0*/  SHF.L.U32 R3, R0, 0x1f, RZ ;  /* 0x0000001f00037819 */ /* 0x000fe200000006ff */
[----:B-1----:R-:W-:Y:S04]  /*55e0*/  ULEA UR47, UR17, UR47, 0x18 ;  /* 0x0000002f112f7291 */ /* 0x002fe8000f8ec0ff */
[----:B------:R-:W-:Y:S09]  /*55f0*/  ULEA UR4, UR16, UR47, 0x3 ;  /* 0x0000002f10047291 */ /* 0x000ff2000f8e18ff */
[----:B------:R-:W1:Y:S02]  /*5600*/  SYNCS.PHASECHK.TRANS64.TRYWAIT P0, [UR4+0xa0], R3 ;  /* 0x0000a003ff0075a7 */ /* 0x000e640008001104 */
[----:B-1----:R-:W-:Y:S05]  /*5610*/  @!P0 BRA `(.L_x_99) ;  /* 0x00000044002c8947 */ /* 0x002fea0003800000 */
.L_x_161:
[----:B------:R-:W-:Y:S02]  /*5620*/  ULEA UR5, UR16, UR47, 0x4 ;  /* 0x0000002f10057291 */ /* 0x000fe4000f8e20ff */
[----:B------:R-:W-:Y:S04]  /*5630*/  UIADD3 UR4, UPT, UPT, UR4, 0xb0, URZ ;  /* 0x000000b004047890 */ /* 0x000fe8000fffe0ff */
[----:B------:R-:W-:Y:S03]  /*5640*/  UPRMT UR4, URZ, 0x654, UR4 ;  /* 0x00000654ff047896 */ /* 0x000fe60008000004 */
[----:B------:R-:W2:Y:S01]  /*5650*/  LDS.128 R4, [UR5+0x130] ;  /* 0x00013005ff047984 */ /* 0x000ea20008000c00 */
[----:B------:R-:W-:Y:S01]  /*5660*/  @!PT LDS RZ, [RZ] ;  /* 0x00000000fffff984 */ /* 0x000fe20000000800 */
[----:B------:R-:W-:Y:S01]  /*5670*/  @!PT LDS RZ, [RZ] ;  /* 0x00000000fffff984 */ /* 0x000fe20000000800 */
[----:B------:R-:W-:Y:S01]  /*5680*/  @!PT LDS RZ, [RZ] ;  /* 0x00000000fffff984 */ /* 0x000fe20000000800 */
[----:B------:R-:W-:Y:S01]  /*5690*/  @!PT LDS RZ, [RZ] ;  /* 0x00000000fffff984 */ /* 0x000fe20000000800 */
[----:B------:R3:W-:Y:S07]  /*56a0*/  MEMBAR.ALL.CTA ;  /* 0x0000000000007992 */ /* 0x0007ee0000008000 */
[----:B---3--:R-:W3:Y:S02]  /*56b0*/  FENCE.VIEW.ASYNC.S ;  /* 0x00000000000073c6 */ /* 0x008ee40000000000 */
[----:B---3--:R-:W-:Y:S01]  /*56c0*/  SYNCS.ARRIVE.TRANS64.RED.A1T0 RZ, [UR4], RZ ;  /* 0x000000ffffff79a7 */ /* 0x008fe20008100404 */
[----:B--2---:R-:W-:Y:S11]  /*56d0*/  LOP3.LUT P0, RZ, R6, 0x1, RZ, 0xc0, !PT ;  /* 0x0000000106ff7812 */ /* 0x004ff6000780c0ff */
[----:B------:R-:W-:Y:S02]  /*56e0*/  @!UPT UIADD3 URZ, UPT, UPT, URZ, URZ, URZ ;  /* 0x000000fffffff290 */ /* 0x000fe4000fffe0ff */
[----:B------:R-:W-:Y:S01]  /*56f0*/  VOTEU.ANY UP0, P0 ;  /* 0x0000000000ff7886 */ /* 0x000fe20000000100 */
[----:B------:R-:W-:Y:S01]  /*5700*/  PLOP3.LUT P3, PT, PT, PT, UP0, 0x80, 0x8 ;  /* 0x000000000008781c */ /* 0x000fe20003f6f008 */
[----:B------:R-:W-:Y:S01]  /*5710*/  UP2UR UR53, UPR, URZ, 0x1 ;  /* 0x00000001ff357883 */ /* 0x000fe20008000000 */
[----:B------:R-:W-:Y:S02]  /*5720*/  PLOP3.LUT P1, PT, PT, PT, UP0, 0x80, 0x8 ;  /* 0x000000000008781c */ /* 0x000fe40003f2f008 */
[----:B------:R-:W-:Y:S02]  /*5730*/  PLOP3.LUT P2, PT, PT, PT, UP0, 0x80, 0x8 ;  /* 0x000000000008781c */ /* 0x000fe40003f4f008 */
[----:B------:R-:W-:Y:S01]  /*5740*/  PLOP3.LUT P0, PT, PT, PT, UP0, 0x80, 0x8 ;  /* 0x000000000008781c */ /* 0x000fe20003f0f008 */
[----:B------:R-:W-:Y:S06]  /*5750*/  UISETP.GE.AND UP0, UPT, UR41, 0x1, UPT ;  /* 0x000000012900788c */ /* 0x000fec000bf06270 */
[----:B-1----:R-:W-:Y:S02]  /*5760*/  @P3 MOV R3, R4 ;  /* 0x0000000400033202 */ /* 0x002fe40000000f00 */
[----:B------:R-:W-:Y:S02]  /*5770*/  @P1 LOP3.LUT R0, R5, 0xffff, RZ, 0xc0, !PT ;  /* 0x0000ffff05001812 */ /* 0x000fe400078ec0ff */
[----:B------:R-:W-:Y:S02]  /*5780*/  @P2 R2UR UR39, R3 ;  /* 0x00000000032722ca */ /* 0x000fe400000e0000 */
[----:B------:R-:W-:Y:S01]  /*5790*/  @P0 R2UR UR38, R0 ;  /* 0x00000000002602ca */ /* 0x000fe200000e0000 */
[----:B------:R-:W-:Y:S03]  /*57a0*/  @!UPT UIADD3 URZ, UPT, UPT, URZ, URZ, URZ ;  /* 0x000000fffffff290 */ /* 0x000fe6000fffe0ff */
[----:B------:R-:W-:Y:S11]  /*57b0*/  BRA.U !UP0, `(.L_x_100) ;  /* 0x0000000108cc7547 */ /* 0x000ff6000b800000 */
[----:B------:R-:W1:Y:S01]  /*57c0*/  LDCU UR6, c[0x0][0xb20] ;  /* 0x00016400ff0677ac */ /* 0x000e620008000800 */
[----:B------:R-:W2:Y:S01]  /*57d0*/  LDCU UR7, c[0x0][0x370] ;  /* 0x00006e00ff0777ac */ /* 0x000ea20008000800 */
[----:B------:R-:W3:Y:S01]  /*57e0*/  LDCU UR4, c[0x0][0x374] ;  /* 0x00006e80ff0477ac */ /* 0x000ee20008000800 */
[----:B------:R-:W-:Y:S02]  /*57f0*/  UISETP.NE.AND UP0, UPT, UR62, 0x1, UPT ;  /* 0x000000013e00788c */ /* 0x000fe4000bf05270 */
[----:B------:R-:W-:Y:S02]  /*5800*/  UIMAD.WIDE.U32 UR10, UR38, UR63, URZ ;  /* 0x0000003f260a72a5 */ /* 0x000fe4000f8e00ff */
[----:B------:R-:W-:Y:S02]  /*5810*/  UISETP.NE.AND UP1, UPT, UR44, 0x1, UPT ;  /* 0x000000012c00788c */ /* 0x000fe4000bf25270 */
[----:B------:R-:W-:Y:S02]  /*5820*/  UISETP.NE.AND UP2, UPT, UR41, 0x1, UPT ;  /* 0x000000012900788c */ /* 0x000fe4000bf45270 */
[----:B------:R-:W-:Y:S02]  /*5830*/  UIMAD.WIDE.U32 UR14, UR39, UR60, URZ ;  /* 0x0000003c270e72a5 */ /* 0x000fe4000f8e00ff */
[----:B--2---:R-:W-:Y:S02]  /*5840*/  UIMAD.WIDE.U32 UR12, UR7, UR60, URZ ;  /* 0x0000003c070c72a5 */ /* 0x004fe4000f8e00ff */
[----:B---3--:R-:W-:Y:S07]  /*5850*/  UIMAD.WIDE.U32 UR8, UR4, UR63, URZ ;  /* 0x0000003f040872a5 */ /* 0x008fee000f8e00ff */
[----:B------:R-:W-:Y:S02]  /*5860*/  UMOV UR5, UR9 ;  /* 0x0000000900057c82 */ /* 0x000fe40008000000 */
[----:B-1----:R-:W-:Y:S03]  /*5870*/  @UP0 USHF.R.U32.HI UR4, URZ, UR6, UR5 ;  /* 0x00000006ff040299 */ /* 0x002fe60008011605 */
[----:B------:R-:W-:Y:S01]  /*5880*/  UMOV UR5, UR11 ;  /* 0x0000000b00057c82 */ /* 0x000fe20008000000 */
[----:B------:R-:W-:Y:S02]  /*5890*/  UIMAD.WIDE.U32 UR8, UR4, UR42, URZ ;  /* 0x0000002a040872a5 */ /* 0x000fe4000f8e00ff */
[----:B------:R-:W-:Y:S03]  /*58a0*/  USHF.R.U32.HI UR6, URZ, UR6, UR5 ;  /* 0x00000006ff067299 */ /* 0x000fe60008011605 */
[----:B------:R-:W-:Y:S01]  /*58b0*/  UMOV UR5, UR13 ;  /* 0x0000000d00057c82 */ /* 0x000fe20008000000 */
[----:B------:R-:W-:Y:S02]  /*58c0*/  USEL UR6, UR38, UR6, !UP0 ;  /* 0x0000000626067287 */ /* 0x000fe4000c000000 */
[----:B------:R-:W-:Y:S01]  /*58d0*/  @UP1 USHF.R.U32.HI UR7, URZ, UR61, UR5 ;  /* 0x0000003dff071299 */ /* 0x000fe20008011605 */
[----:B------:R-:W-:Y:S02]  /*58e0*/  UMOV UR8, UR9 ;  /* 0x0000000900087c82 */ /* 0x000fe40008000000 */
[----:B------:R-:W-:Y:S01]  /*58f0*/  UMOV UR5, UR15 ;  /* 0x0000000f00057c82 */ /* 0x000fe20008000000 */
[----:B------:R-:W-:Y:S02]  /*5900*/  UIMAD.WIDE.U32 UR10, UR7, UR42, URZ ;  /* 0x0000002a070a72a5 */ /* 0x000fe4000f8e00ff */
[----:B------:R-:W-:Y:S02]  /*5910*/  @UP2 USHF.R.U32.HI UR4, URZ, UR43, UR8 ;  /* 0x0000002bff042299 */ /* 0x000fe40008011608 */
[----:B------:R-:W-:Y:S02]  /*5920*/  USHF.R.U32.HI UR5, URZ, UR61, UR5 ;  /* 0x0000003dff057299 */ /* 0x000fe40008011605 */
[----:B------:R-:W-:Y:S02]  /*5930*/  UIMAD UR4, UR41, UR4, URZ ;  /* 0x00000004290472a4 */ /* 0x000fe4000f8e02ff */
[----:B------:R-:W-:Y:S02]  /*5940*/  USEL UR5, UR39, UR5, !UP1 ;  /* 0x0000000527057287 */ /* 0x000fe4000c800000 */
[----:B------:R-:W-:Y:S01]  /*5950*/  UISETP.GE.AND UP0, UPT, UR6, UR4, UPT ;  /* 0x000000040600728c */ /* 0x000fe2000bf06270 */
[----:B------:R-:W-:Y:S02]  /*5960*/  UMOV UR10, UR11 ;  /* 0x0000000b000a7c82 */ /* 0x000fe40008000000 */
[----:B------:R-:W-:Y:S02]  /*5970*/  @UP2 USHF.R.U32.HI UR7, URZ, UR43, UR10 ;  /* 0x0000002bff072299 */ /* 0x000fe4000801160a */
[----:B------:R-:W-:Y:S02]  /*5980*/  UIMAD.WIDE.U32 UR10, UR6, UR42, URZ ;  /* 0x0000002a060a72a5 */ /* 0x000fe4000f8e00ff */
[----:B------:R-:W-:Y:S04]  /*5990*/  UIMAD UR8, UR41, UR7, URZ ;  /* 0x00000007290872a4 */ /* 0x000fe8000f8e02ff */
[----:B------:R-:W-:Y:S02]  /*59a0*/  UISETP.GE.OR UP0, UPT, UR5, UR8, UP0 ;  /* 0x000000080500728c */ /* 0x000fe40008706670 */
[----:B------:R-:W-:Y:S02]  /*59b0*/  UIMAD.WIDE.U32 UR8, UR5, UR42, URZ ;  /* 0x0000002a050872a5 */ /* 0x000fe4000f8e00ff */
[----:B------:R-:W-:Y:S01]  /*59c0*/  UIADD3 UR8, UPT, UPT, -UR5, URZ, URZ ;  /* 0x000000ff05087290 */ /* 0x000fe2000fffe1ff */
[----:B------:R-:W-:Y:S02]  /*59d0*/  UMOV UR4, UR11 ;  /* 0x0000000b00047c82 */ /* 0x000fe40008000000 */
[----:B------:R-:W-:Y:S04]  /*59e0*/  USHF.R.U32.HI UR4, URZ, UR43, UR4 ;  /* 0x0000002bff047299 */ /* 0x000fe80008011604 */
[----:B------:R-:W-:Y:S03]  /*59f0*/  USEL UR11, UR6, UR4, !UP2 ;  /* 0x00000004060b7287 */ /* 0x000fe6000d000000 */
[----:B------:R-:W-:Y:S01]  /*5a00*/  @!UP0 UMOV UR4, UR9 ;  /* 0x0000000900048c82 */ /* 0x000fe20008000000 */
[----:B------:R-:W-:Y:S02]  /*5a10*/  UIADD3 UR10, UPT, UPT, -UR11, URZ, URZ ;  /* 0x000000ff0b0a7290 */ /* 0x000fe4000fffe1ff */
[----:B------:R-:W-:Y:S02]  /*5a20*/  @!UP0 USHF.R.U32.HI UR4, URZ, UR43, UR4 ;  /* 0x0000002bff048299 */ /* 0x000fe40008011604 */
[----:B------:R-:W-:Y:S02]  /*5a30*/  UIMAD UR10, UR41, UR10, UR6 ;  /* 0x0000000a290a72a4 */ /* 0x000fe4000f8e0206 */
[----:B------:R-:W-:Y:S02]  /*5a40*/  @!UP0 USEL UR4, UR5, UR4, !UP2 ;  /* 0x0000000405048287 */ /* 0x000fe4000d000000 */
[----:B------:R-:W-:Y:S02]  /*5a50*/  UIADD3 UR9, UPT, UPT, -UR6, URZ, URZ ;  /* 0x000000ff06097290 */ /* 0x000fe4000fffe1ff */
[----:B------:R-:W-:Y:S02]  /*5a60*/  @!UP0 UIMAD UR10, UR7, UR10, UR4 ;  /* 0x0000000a070a82a4 */ /* 0x000fe4000f8e0204 */
[----:B------:R-:W-:Y:S02]  /*5a70*/  @!UP0 UIADD3 UR11, UPT, UPT, UR11, -UR4, URZ ;  /* 0x800000040b0b8290 */ /* 0x000fe4000fffe0ff */
[----:B------:R-:W-:Y:S02]  /*5a80*/  UIMAD UR7, UR44, UR8, UR39 ;  /* 0x000000082c0772a4 */ /* 0x000fe4000f8e0227 */
[----:B------:R-:W-:Y:S02]  /*5a90*/  @!UP0 UIMAD UR6, UR11, UR41, UR5 ;  /* 0x000000290b0682a4 */ /* 0x000fe4000f8e0205 */
[----:B------:R-:W-:Y:S01]  /*5aa0*/  UIMAD UR4, UR62, UR9, UR38 ;  /* 0x000000093e0472a4 */ /* 0x000fe2000f8e0226 */
[----:B------:R-:W-:Y:S02]  /*5ab0*/  @!UP0 UMOV UR5, UR10 ;  /* 0x0000000a00058c82 */ /* 0x000fe40008000000 */
[----:B------:R-:W-:Y:S02]  /*5ac0*/  UIMAD UR39, UR5, UR44, UR7 ;  /* 0x0000002c052772a4 */ /* 0x000fe4000f8e0207 */
[----:B------:R-:W-:Y:S11]  /*5ad0*/  UIMAD UR38, UR6, UR62, UR4 ;  /* 0x0000003e062672a4 */ /* 0x000ff6000f8e0204 */
[----:B------:R-:W-:Y:S01]  /*5ae0*/  @!UPT UIADD3 URZ, UPT, UPT, URZ, URZ, URZ ;  /* 0x000000fffffff290 */ /* 0x000fe2000fffe0ff */
.L_x_100:
[----:B------:R-:W-:Y:S01]  /*5af0*/  UISETP.NE.AND UP0, UPT, UR40, 0x1, UPT ;  /* 0x000000012800788c */ /* 0x000fe2000bf05270 */
[----:B------:R-:W-:Y:S01]  /*5b00*/  R2UR UR18, R231 ;  /* 0x00000000e71272ca */ /* 0x000fe200000e0000 */
[----:B------:R-:W-:Y:S01]  /*5b10*/  UIADD3 UR51, UPT, UPT, UR16, 0x1, URZ ;  /* 0x0000000110337890 */ /* 0x000fe2000fffe0ff */
[----:B------:R-:W-:Y:S08]  /*5b20*/  R2UR UR11, R230 ;  /* 0x00000000e60b72ca */ /* 0x000ff000000e0000 */
[----:B------:R-:W1:Y:S01]  /*5b30*/  @!UP0 LDCU.128 UR12, c[0x0][0xb10] ;  /* 0x00016200ff0c87ac */ /* 0x000e620008000c00 */
[----:B------:R-:W2:Y:S01]  /*5b40*/  @!UP0 LDCU UR5, c[0x0][0xb0c] ;  /* 0x00016180ff0587ac */ /* 0x000ea20008000800 */
[----:B------:R-:W3:Y:S01]  /*5b50*/  @!UP0 LDCU UR10, c[0x0][0xb20] ;  /* 0x00016400ff0a87ac */ /* 0x000ee20008000800 */
[----:B------:R-:W-:Y:S02]  /*5b60*/  UISETP.NE.U32.AND UP3, UPT, UR18, URZ, UPT ;  /* 0x000000ff1200728c */ /* 0x000fe4000bf65070 */
[----:B-1----:R-:W-:Y:S02]  /*5b70*/  UIMAD.WIDE.U32 UR8, UR39, UR12, URZ ;  /* 0x0000000c270872a5 */ /* 0x002fe4000f8e00ff */
[----:B------:R-:W-:Y:S02]  /*5b80*/  UIMAD.WIDE.U32 UR6, UR38, UR15, URZ ;  /* 0x0000000f260672a5 */ /* 0x000fe4000f8e00ff */
[----:B------:R-:W-:Y:S02]  /*5b90*/  @!UP0 UISETP.NE.AND UP1, UPT, UR14, 0x1, UPT ;  /* 0x000000010e00888c */ /* 0x000fe4000bf25270 */
[----:B------:R-:W-:Y:S02]  /*5ba0*/  UISETP.NE.AND.EX UP3, UPT, UR11, URZ, UPT, UP3 ;  /* 0x000000ff0b00728c */ /* 0x000fe4000bf65330 */
[----:B--2---:R-:W-:Y:S01]  /*5bb0*/  @!UP0 UISETP.NE.AND UP2, UPT, UR5, 0x1, UPT ;  /* 0x000000010500888c */ /* 0x004fe2000bf45270 */
[----:B------:R-:W-:Y:S01]  /*5bc0*/  @!UP0 UMOV UR4, UR9 ;  /* 0x0000000900048c82 */ /* 0x000fe20008000000 */
[----:B------:R-:W-:Y:S01]  /*5bd0*/  @!UP0 UMOV UR6, UR7 ;  /* 0x0000000700068c82 */ /* 0x000fe20008000000 */
[----:B------:R-:W-:Y:S02]  /*5be0*/  @!UP0 USHF.R.U32.HI UR4, URZ, UR13, UR4 ;  /* 0x0000000dff048299 */ /* 0x000fe40008011604 */
[----:B---3--:R-:W-:Y:S02]  /*5bf0*/  @!UP0 USHF.R.U32.HI UR6, URZ, UR10, UR6 ;  /* 0x0000000aff068299 */ /* 0x008fe40008011606 */
[----:B------:R-:W-:Y:S02]  /*5c00*/  @!UP0 USEL UR7, UR39, UR4, !UP2 ;  /* 0x0000000427078287 */ /* 0x000fe4000d000000 */
[----:B------:R-:W-:Y:S04]  /*5c10*/  @!UP0 USEL UR6, UR38, UR6, !UP1 ;  /* 0x0000000626068287 */ /* 0x000fe8000c800000 */
[----:B------:R-:W-:Y:S02]  /*5c20*/  @!UP0 UIADD3 UR4, UPT, UPT, -UR7, UR6, URZ ;  /* 0x0000000607048290 */ /* 0x000fe4000fffe1ff */
[----:B------:R-:W-:Y:S02]  /*5c30*/  @!UP0 UIADD3 UR6, UPT, UPT, UR7, -UR6, URZ ;  /* 0x8000000607068290 */ /* 0x000fe4000fffe0ff */
[----:B------:R-:W-:Y:S02]  /*5c40*/  @!UP0 UIMAD UR39, UR4, UR5, UR39 ;  /* 0x00000005042782a4 */ /* 0x000fe4000f8e0227 */
[----:B------:R-:W-:Y:S01]  /*5c50*/  @!UP0 UIMAD UR38, UR6, UR14, UR38 ;  /* 0x0000000e062682a4 */ /* 0x000fe2000f8e0226 */
[----:B------:R-:W-:Y:S11]  /*5c60*/  BRA.U !UP3, `(.L_x_101) ;  /* 0x000000010b407547 */ /* 0x000ff6000b800000 */
[----:B------:R-:W-:Y:S01]  /*5c70*/  UISETP.NE.U32.AND UP0, UPT, UR58, URZ, UPT ;  /* 0x000000ff3a00728c */ /* 0x000fe2000bf05070 */
[----:B------:R-:W-:Y:S01]  /*5c80*/  R2UR UR6, R231 ;  /* 0x00000000e70672ca */ /* 0x000fe200000e0000 */
[----:B------:R-:W1:Y:S01]  /*5c90*/  LDCU.64 UR8, c[0x0][0x358] ;  /* 0x00006b00ff0877ac */ /* 0x000e620008000a00 */
[----:B------:R-:W-:Y:S01]  /*5ca0*/  IMAD.MOV.U32 R226, RZ, RZ, 0x1 ;  /* 0x00000001ffe27424 */ /* 0x000fe200078e00ff */
[----:B------:R-:W-:Y:S06]  /*5cb0*/  UISETP.NE.AND.EX UP0, UPT, UR59, URZ, UPT, UP0 ;  /* 0x000000ff3b00728c */ /* 0x000fec000bf05300 */
[----:B------:R-:W-:Y:S05]  /*5cc0*/  PLOP3.LUT P0, PT, PT, PT, UP0, 0x80, 0x8 ;  /* 0x000000000008781c */ /* 0x000fea0003f0f008 */
[----:B------:R-:W2:Y:S01]  /*5cd0*/  @UP0 LDCU.64 UR4, c[0x0][0x888] ;  /* 0x00011100ff0407ac */ /* 0x000ea20008000a00 */
[----:B------:R-:W-:Y:S04]  /*5ce0*/  @UP0 UIMAD UR6, UR36, UR6, URZ ;  /* 0x00000006240602a4 */ /* 0x000fe8000f8e02ff */
[----:B--2---:R-:W-:Y:S06]  /*5cf0*/  @UP0 UIMAD.WIDE UR4, UR6, 0x4, UR4 ;  /* 0x00000004060408a5 */ /* 0x004fec000f8e0204 */
[----:B------:R-:W-:Y:S02]  /*5d00*/  IMAD.U32 R8, RZ, RZ, UR4 ;  /* 0x00000004ff087e24 */ /* 0x000fe4000f8e00ff */
[----:B------:R-:W-:Y:S05]  /*5d10*/  IMAD.U32 R9, RZ, RZ, UR5 ;  /* 0x00000005ff097e24 */ /* 0x000fea000f8e00ff */
[----:B-1----:R-:W2:Y:S02]  /*5d20*/  @P0 LDG.E R0, desc[UR8][R8.64] ;  /* 0x0000000808000981 */ /* 0x002ea4000c1e1900 */
[----:B--2---:R-:W-:Y:S01]  /*5d30*/  @P0 R2UR UR45, R0 ;  /* 0x00000000002d02ca */ /* 0x004fe200000e0000 */
[----:B------:R-:W-:Y:S05]  /*5d40*/  IMAD.MOV.U32 R0, RZ, RZ, 0x1 ;  /* 0x00000001ff007424 */ /* 0x000fea00078e00ff */
[----:B------:R-:W-:Y:S08]  /*5d50*/  @!P0 PRMT R226, R0, 0x7610, R226 ;  /* 0x0000761000e28816 */ /* 0x000ff000000000e2 */
[----:B------:R-:W1:Y:S02]  /*5d60*/  @!UP0 LDCU UR45, c[0x0][0x880] ;  /* 0x00011000ff2d87ac */ /* 0x000e640008000800 */
.L_x_101:
[----:B------:R-:W-:Y:S01]  /*5d70*/  UISETP.NE.AND UP1, UPT, UR56, URZ, UPT ;  /* 0x000000ff3800728c */ /* 0x000fe2000bf25270 */
[----:B------:R-:W-:Y:S02]  /*5d80*/  R2UR UR5, R229 ;  /* 0x00000000e50572ca */ /* 0x000fe400000e0000 */
[----:B------:R-:W-:Y:S03]  /*5d90*/  R2UR UR4, R228 ;  /* 0x00000000e40472ca */ /* 0x000fe600000e0000 */
[----:B------:R-:W-:Y:S08]  /*5da0*/  PLOP3.LUT P2, PT, PT, PT, UP1, 0x80, 0x8 ;  /* 0x000000000008781c */ /* 0x000ff00003f4f018 */
[----:B------:R-:W-:Y:S04]  /*5db0*/  UISETP.NE.U32.AND UP0, UPT, UR5, URZ, UPT ;  /* 0x000000ff0500728c */ /* 0x000fe8000bf05070 */
[----:B------:R-:W-:Y:S09]  /*5dc0*/  UISETP.NE.AND.EX UP0, UPT, UR4, URZ, UPT, UP0 ;  /* 0x000000ff0400728c */ /* 0x000ff2000bf05300 */
[----:B------:R-:W-:Y:S05]  /*5dd0*/  BRA.U !UP0, `(.L_x_102) ;  /* 0x00000001083c7547 */ /* 0x000fea000b800000 */
[----:B------:R-:W2:Y:S01]  /*5de0*/  LDCU.64 UR4, c[0x0][0x8a8] ;  /* 0x00011500ff0477ac */ /* 0x000ea20008000a00 */
[----:B------:R-:W-:Y:S01]  /*5df0*/  R2UR UR6, R229 ;  /* 0x00000000e50672ca */ /* 0x000fe200000e0000 */
[----:B------:R-:W3:Y:S01]  /*5e00*/  LDCU.64 UR8, c[0x0][0x358] ;  /* 0x00006b00ff0877ac */ /* 0x000ee20008000a00 */
[----:B--2---:R-:W-:Y:S04]  /*5e10*/  UISETP.NE.U32.AND UP0, UPT, UR4, URZ, UPT ;  /* 0x000000ff0400728c */ /* 0x004fe8000bf05070 */
[----:B------:R-:W-:Y:S06]  /*5e20*/  UISETP.NE.AND.EX UP0, UPT, UR5, URZ, UPT, UP0 ;  /* 0x000000ff0500728c */ /* 0x000fec000bf05300 */
[----:B------:R-:W-:Y:S05]  /*5e30*/  PLOP3.LUT P0, PT, PT, PT, UP0, 0x80, 0x8 ;  /* 0x000000000008781c */ /* 0x000fea0003f0f008 */
[----:B------:R-:W2:Y:S01]  /*5e40*/  @UP0 LDCU.64 UR4, c[0x0][0x8a8] ;  /* 0x00011500ff0407ac */ /* 0x000ea20008000a00 */
[----:B------:R-:W-:Y:S04]  /*5e50*/  @UP0 UIMAD UR6, UR36, UR6, URZ ;  /* 0x00000006240602a4 */ /* 0x000fe8000f8e02ff */
[----:B--2---:R-:W-:Y:S06]  /*5e60*/  @UP0 UIMAD.WIDE UR4, UR6, 0x4, UR4 ;  /* 0x00000004060408a5 */ /* 0x004fec000f8e0204 */
[----:B------:R-:W-:Y:S02]  /*5e70*/  IMAD.U32 R8, RZ, RZ, UR4 ;  /* 0x00000004ff087e24 */ /* 0x000fe4000f8e00ff */
[----:B------:R-:W-:Y:S05]  /*5e80*/  IMAD.U32 R9, RZ, RZ, UR5 ;  /* 0x00000005ff097e24 */ /* 0x000fea000f8e00ff */
[----:B---3--:R-:W2:Y:S02]  /*5e90*/  @P0 LDG.E R0, desc[UR8][R8.64] ;  /* 0x0000000808000981 */ /* 0x008ea4000c1e1900 */
[----:B--2---:R-:W-:Y:S11]  /*5ea0*/  @P0 R2UR UR37, R0 ;  /* 0x00000000002502ca */ /* 0x004ff600000e0000 */
[----:B------:R-:W-:Y:S03]  /*5eb0*/  @!UPT UIADD3 URZ, UPT, UPT, URZ, URZ, URZ ;  /* 0x000000fffffff290 */ /* 0x000fe6000fffe0ff */
[----:B------:R-:W2:Y:S02]  /*5ec0*/  @!UP0 LDCU UR37, c[0x0][0x8a0] ;  /* 0x00011400ff2587ac */ /* 0x000ea40008000800 */
.L_x_102:
[----:B------:R-:W-:Y:S01]  /*5ed0*/  UISETP.NE.AND UP5, UPT, UR56, URZ, UPT ;  /* 0x000000ff3800728c */ /* 0x000fe2000bfa5270 */
[----:B-1----:R-:W-:Y:S01]  /*5ee0*/  @P2 FSETP.NEU.AND P1, PT, RZ, UR45, PT ;  /* 0x0000002dff002c0b */ /* 0x002fe2000bf2d000 */
[----:B------:R-:W-:Y:S01]  /*5ef0*/  UPLOP3.LUT UP2, UPT, UPT, UPT, UPT, 0x40, 0x4 ;  /* 0x000000000004789c */ /* 0x000fe20003f4e870 */
[----:B------:R-:W-:Y:S01]  /*5f00*/  @P2 LOP3.LUT P0, RZ, R226, 0xff, RZ, 0xc0, !PT ;  /* 0x000000ffe2ff2812 */ /* 0x000fe2000780c0ff */
[----:B------:R-:W-:Y:S01]  /*5f10*/  IMAD.U32 R3, RZ, RZ, UR52 ;  /* 0x00000034ff037e24 */ /* 0x000fe2000f8e00ff */
[----:B------:R-:W-:Y:S01]  /*5f20*/  ULEA UR48, UR46, UR47, 0x3 ;  /* 0x0000002f2e307291 */ /* 0x000fe2000f8e18ff */
[----:B------:R-:W-:Y:S01]  /*5f30*/  CS2R R222, SRZ ;  /* 0x0000000000de7805 */ /* 0x000fe2000001ff00 */
[----:B------:R-:W-:Y:S01]  /*5f40*/  UISETP.NE.AND UP4, UPT, UR53, URZ, UPT ;  /* 0x000000ff3500728c */ /* 0x000fe2000bf85270 */
[----:B------:R-:W-:Y:S02]  /*5f50*/  CS2R R220, SRZ ;  /* 0x0000000000dc7805 */ /* 0x000fe4000001ff00 */
[----:B------:R-:W-:Y:S02]  /*5f60*/  CS2R R206, SRZ ;  /* 0x0000000000ce7805 */ /* 0x000fe4000001ff00 */
[----:B------:R-:W-:Y:S01]  /*5f70*/  CS2R R204, SRZ ;  /* 0x0000000000cc7805 */ /* 0x000fe2000001ff00 */
[----:B------:R-:W1:Y:S01]  /*5f80*/  @UP5 LDCU.64 UR4, c[0x0][0x888] ;  /* 0x00011100ff0457ac */ /* 0x000e620008000a00 */
[----:B------:R-:W-:Y:S02]  /*5f90*/  CS2R R190, SRZ ;  /* 0x0000000000be7805 */ /* 0x000fe4000001ff00 */
[----:B------:R-:W-:Y:S02]  /*5fa0*/  CS2R R188, SRZ ;  /* 0x0000000000bc7805 */ /* 0x000fe4000001ff00 */
[----:B------:R-:W-:Y:S02]  /*5fb0*/  CS2R R174, SRZ ;  /* 0x0000000000ae7805 */ /* 0x000fe4000001ff00 */
[----:B------:R-:W-:Y:S02]  /*5fc0*/  CS2R R172, SRZ ;  /* 0x0000000000ac7805 */ /* 0x000fe4000001ff00 */
[----:B------:R-:W-:Y:S01]  /*5fd0*/  CS2R R158, SRZ ;  /* 0x00000000009e7805 */ /* 0x000fe2000001ff00 */
[----:B------:R-:W-:Y:S01]  /*5fe0*/  @UP5 UPLOP3.LUT UP2, UPT, UPT, UPT, UP3, 0x80, 0x8 ;  /* 0x000000000008589c */ /* 0x000fe20003f4f030 */
[----:B------:R-:W-:Y:S02]  /*5ff0*/  CS2R R156, SRZ ;  /* 0x00000000009c7805 */ /* 0x000fe4000001ff00 */
[----:B------:R-:W-:Y:S02]  /*6000*/  CS2R R142, SRZ ;  /* 0x00000000008e7805 */ /* 0x000fe4000001ff00 */
[----:B------:R-:W-:Y:S02]  /*6010*/  CS2R R140, SRZ ;  /* 0x00000000008c7805 */ /* 0x000fe4000001ff00 */
[----:B------:R-:W-:Y:S02]  /*6020*/  CS2R R130, SRZ ;  /* 0x0000000000827805 */ /* 0x000fe4000001ff00 */
[----:B------:R-:W-:Y:S01]  /*6030*/  CS2R R128, SRZ ;  /* 0x0000000000807805 */ /* 0x000fe2000001ff00 */
[----:B-1----:R-:W-:Y:S04]  /*6040*/  @UP5 UISETP.NE.U32.AND UP0, UPT, UR4, URZ, UPT ;  /* 0x000000ff0400528c */ /* 0x002fe8000bf05070 */
[----:B------:R-:W-:Y:S03]  /*6050*/  @UP5 UISETP.NE.AND.EX UP1, UPT, UR5, URZ, UPT, UP0 ;  /* 0x000000ff0500528c */ /* 0x000fe6000bf25300 */
[----:B------:R-:W-:Y:S01]  /*6060*/  @P2 VOTEU.ANY UP0, P1 ;  /* 0x0000000000ff2886 */ /* 0x000fe20000800100 */
[----:B------:R-:W-:Y:S01]  /*6070*/  @UP5 USEL UR4, URZ, 0xffffffff, UP0 ;  /* 0xffffffffff045887 */ /* 0x000fe20008000000 */
[----:B------:R-:W-:Y:S01]  /*6080*/  PLOP3.LUT P1, PT, PT, PT, UP4, 0x80, 0x8 ;  /* 0x000000000008781c */ /* 0x000fe20003f2f048 */
[----:B------:R-:W-:Y:S01]  /*6090*/  @UP5 USEL UR5, URZ, 0xffffffff, UP1 ;  /* 0xffffffffff055887 */ /* 0x000fe20008800000 */
[----:B------:R-:W-:Y:S01]  /*60a0*/  @P2 VOTEU.ANY UP0, P0 ;  /* 0x0000000000ff2886 */ /* 0x000fe20000000100 */
[----:B------:R-:W-:Y:S02]  /*60b0*/  PLOP3.LUT P0, PT, PT, PT, UP4, 0x80, 0x8 ;  /* 0x000000000008781c */ /* 0x000fe40003f0f048 */
[----:B------:R-:W-:Y:S04]  /*60c0*/  @UP2 USEL UR4, UR5, UR4, !UP0 ;  /* 0x0000000405042287 */ /* 0x000fe8000c000000 */
[----:B------:R-:W-:Y:S04]  /*60d0*/  @UP5 ULOP3.LUT UR4, UR4, 0x1, URZ, 0xc0, !UPT ;  /* 0x0000000104045892 */ /* 0x000fe8000f8ec0ff */
[----:B------:R-:W-:Y:S01]  /*60e0*/  UISETP.NE.U32.OR UP0, UPT, UR4, 0x1, !UP5 ;  /* 0x000000010400788c */ /* 0x000fe2000ef05470 */
[----:B------:R-:W-:Y:S02]  /*60f0*/  @P1 SHF.R.U32.HI R4, RZ, 0x10, R5 ;  /* 0x00000010ff041819 */ /* 0x000fe40000011605 */
[----:B------:R-:W-:Y:S02]  /*6100*/  PLOP3.LUT P1, PT, PT, PT, PT, 0x8, 0x80 ;  /* 0x000000000080781c */ /* 0x000fe40003f2e170 */
[----:B------:R-:W-:Y:S02]  /*6110*/  @P0 R2UR UR57, R4 ;  /* 0x00000000043902ca */ /* 0x000fe400000e0000 */
[----:B------:R-:W-:Y:S11]  /*6120*/  PLOP3.LUT P2, PT, PT, PT, UP0, 0x80, 0x8 ;  /* 0x000000000008781c */ /* 0x000ff60003f4f008 */
[----:B------:R-:W-:Y:S02]  /*6130*/  @!UPT UIADD3 URZ, UPT, UPT, URZ, URZ, URZ ;  /* 0x000000fffffff290 */ /* 0x000fe4000fffe0ff */
[----:B------:R-:W-:Y:S01]  /*6140*/  @P2 SHF.L.U32 R8, R3, 0x1f, RZ ;  /* 0x0000001f03082819 */ /* 0x000fe200000006ff */
[----:B------:R-:W-:Y:S03]  /*6150*/  IMAD.U32 R3, RZ, RZ, UR55 ;  /* 0x00000037ff037e24 */ /* 0x000fe6000f8e00ff */
[----:B------:R-:W1:Y:S02]  /*6160*/  @P2 SYNCS.PHASECHK.TRANS64.TRYWAIT P4, [UR47+0x80], R8 ;  /* 0x00008008ff0025a7 */ /* 0x000e64000808112f */
[----:B------:R-:W-:Y:S04]  /*6170*/  SHF.L.U32 R0, R3, 0x1f, RZ ;  /* 0x0000001f03007819 */ /* 0x000fe800000006ff */
[----:B------:R3:W4:Y:S01]  /*6180*/  SYNCS.PHASECHK.TRANS64.TRYWAIT P3, [UR48+0xc0], R0 ;  /* 0x0000c000ff0075a7 */ /* 0x0007220008061130 */
[----:B-1----:R-:W-:Y:S01]  /*6190*/  @P2 PLOP3.LUT P1, PT, P4, PT, PT, 0x8, 0x80 ;  /* 0x000000000080281c */ /* 0x002fe2000272e170 */
[----:B------:R-:W-:Y:S01]  /*61a0*/  @!UPT UIADD3 URZ, UPT, UPT, URZ, URZ, URZ ;  /* 0x000000fffffff290 */ /* 0x000fe2000fffe0ff */
[----:B---3--:R-:W-:Y:S11]  /*61b0*/  BRA.U !UP0, `(.L_x_103) ;  /* 0x0000000108d07547 */ /* 0x008ff6000b800000 */
[----:B------:R-:W-:Y:S02]  /*61c0*/  FSETP.NEU.AND P2, PT, RZ, UR45, PT ;  /* 0x0000002dff007c0b */ /* 0x000fe4000bf4d000 */
[----:B------:R-:W-:Y:S01]  /*61d0*/  LOP3.LUT P0, RZ, R226, 0xff, RZ, 0xc0, !PT ;  /* 0x000000ffe2ff7812 */ /* 0x000fe2000780c0ff */
[----:B------:R-:W-:Y:S01]  /*61e0*/  @!UPT UIADD3 URZ, UPT, UPT, URZ, URZ, URZ ;  /* 0x000000fffffff290 */ /* 0x000fe2000fffe0ff */
[----:B------:R-:W-:Y:S11]  /*61f0*/  @!P1 BRA `(.L_x_104) ;  /* 0x0000000000109947 */ /* 0x000ff60003800000 */
[----:B------:R-:W-:Y:S04]  /*6200*/  MOV R3, UR52 ;  /* 0x0000003400037c02 */ /* 0x000fe80008000f00 */
[----:B------:R-:W-:Y:S04]  /*6210*/  SHF.L.U32 R4, R3, 0x1f, RZ ;  /* 0x0000001f03047819 */ /* 0x000fe800000006ff */
[----:B------:R-:W1:Y:S02]  /*6220*/  SYNCS.PHASECHK.TRANS64.TRYWAIT P1, [UR47+0x80], R4 ;  /* 0x00008004ff0075a7 */ /* 0x000e64000802112f */
[----:B-1----:R-:W-:Y:S05]  /*6230*/  @!P1 BRA `(.L_x_105) ;  /* 0x00000038003c9947 */ /* 0x002fea0003800000 */
.L_x_104:
[----:B------:R-:W-:Y:S01]  /*6240*/  UISETP.NE.U32.AND UP0, UPT, UR58, URZ, UPT ;  /* 0x000000ff3a00728c */ /* 0x000fe2000bf05070 */
[----:B------:R-:W-:Y:S01]  /*6250*/  CS2R R130, SRZ ;  /* 0x0000000000827805 */ /* 0x000fe2000001ff00 */
[----:B------:R-:W-:Y:S01]  /*6260*/  VOTEU.ANY UP1, P2 ;  /* 0x0000000000ff7886 */ /* 0x000fe20001020100 */
[----:B------:R-:W-:Y:S01]  /*6270*/  USEL UR4, URZ, 0xffffffff, UP1 ;  /* 0xffffffffff047887 */ /* 0x000fe20008800000 */
[----:B------:R-:W-:Y:S01]  /*6280*/  CS2R R128, SRZ ;  /* 0x0000000000807805 */ /* 0x000fe2000001ff00 */
[----:B------:R-:W-:Y:S01]  /*6290*/  UISETP.NE.AND.EX UP0, UPT, UR59, URZ, UPT, UP0 ;  /* 0x000000ff3b00728c */ /* 0x000fe2000bf05300 */
[----:B------:R-:W-:Y:S02]  /*62a0*/  CS2R R142, SRZ ;  /* 0x00000000008e7805 */ /* 0x000fe4000001ff00 */
[----:B------:R-:W-:Y:S02]  /*62b0*/  CS2R R140, SRZ ;  /* 0x00000000008c7805 */ /* 0x000fe4000001ff00 */
[----:B------:R-:W-:Y:S01]  /*62c0*/  CS2R R158, SRZ ;  /* 0x00000000009e7805 */ /* 0x000fe2000001ff00 */
[----:B------:R-:W-:Y:S01]  /*62d0*/  USEL UR5, URZ, 0xffffffff, UP0 ;  /* 0xffffffffff057887 */ /* 0x000fe20008000000 */
[----:B------:R-:W-:Y:S02]  /*62e0*/  CS2R R156, SRZ ;  /* 0x00000000009c7805 */ /* 0x000fe4000001ff00 */
[----:B------:R-:W-:Y:S01]  /*62f0*/  CS2R R174, SRZ ;  /* 0x0000000000ae7805 */ /* 0x000fe2000001ff00 */
[----:B------:R-:W-:Y:S01]  /*6300*/  VOTEU.ANY UP0, P0 ;  /* 0x0000000000ff7886 */ /* 0x000fe20000000100 */
[----:B------:R-:W-:Y:S01]  /*6310*/  @UP3 USEL UR4, UR5, UR4, !UP0 ;  /* 0x0000000405043287 */ /* 0x000fe2000c000000 */
[----:B------:R-:W-:Y:S02]  /*6320*/  CS2R R172, SRZ ;  /* 0x0000000000ac7805 */ /* 0x000fe4000001ff00 */
[----:B------:R-:W-:Y:S02]  /*6330*/  CS2R R190, SRZ ;  /* 0x0000000000be7805 */ /* 0x000fe4000001ff00 */
[----:B------:R-:W-:Y:S01]  /*6340*/  CS2R R188, SRZ ;  /* 0x0000000000bc7805 */ /* 0x000fe2000001ff00 */
[----:B------:R-:W-:Y:S01]  /*6350*/  ULOP3.LUT UR4, UR4, 0x1, URZ, 0xc0, !UPT ;  /* 0x0000000104047892 */ /* 0x000fe2000f8ec0ff */
[----:B------:R-:W-:Y:S02]  /*6360*/  CS2R R206, SRZ ;  /* 0x0000000000ce7805 */ /* 0x000fe4000001ff00 */
[----:B------:R-:W-:Y:S02]  /*6370*/  CS2R R204, SRZ ;  /* 0x0000000000cc7805 */ /* 0x000fe4000001ff00 */
[----:B------:R-:W-:Y:S01]  /*6380*/  CS2R R222, SRZ ;  /* 0x0000000000de7805 */ /* 0x000fe2000001ff00 */
[----:B------:R-:W-:Y:S01]  /*6390*/  UISETP.NE.U32.AND UP0, UPT, UR4, 0x1, UPT ;  /* 0x000000010400788c */ /* 0x000fe2000bf05070 */
[----:B------:R-:W-:Y:S01]  /*63a0*/  CS2R R220, SRZ ;  /* 0x0000000000dc7805 */ /* 0x000fe2000001ff00 */
[----:B------:R-:W-:Y:S02]  /*63b0*/  UIADD3 UR4, UPT, UPT, UR47, 0x88, URZ ;  /* 0x000000882f047890 */ /* 0x000fe4000fffe0ff */
[----:B------:R-:W-:Y:S02]  /*63c0*/  ULOP3.LUT UR52, UR52, 0x1, URZ, 0x3c, !UPT ;  /* 0x0000000134347892 */ /* 0x000fe4000f8e3cff */
[----:B------:R-:W-:Y:S01]  /*63d0*/  PLOP3.LUT P0, PT, PT, PT, UP0, 0x80, 0x8 ;  /* 0x000000000008781c */ /* 0x000fe20003f0f008 */
[----:B------:R-:W-:Y:S11]  /*63e0*/  UPRMT UR4, UR17, 0x654, UR4 ;  /* 0x0000065411047896 */ /* 0x000ff60008000004 */
[----:B------:R-:W-:Y:S01]  /*63f0*/  @!UPT UIADD3 URZ, UPT, UPT, URZ, URZ, URZ ;  /* 0x000000fffffff290 */ /* 0x000fe2000fffe0ff */
[----:B-1----:R-:W-:Y:S05]  /*6400*/  @P0 IMAD.IADD R4, R225, 0x1, R234 ;  /* 0x00000001e1040824 */ /* 0x002fea00078e02ea */
[----:B------:R-:W-:Y:S05]  /*6410*/  @P0 LEA R3, R4, UR47, 0x4 ;  /* 0x0000002f04030c11 */ /* 0x000fea000f8e20ff */
[----:B------:R1:W3:Y:S04]  /*6420*/  @P0 LDS.128 R128, [R3+0x180] ;  /* 0x0001800003800984 */ /* 0x0002e80000000c00 */
[----:B------:R1:W1:Y:S04]  /*6430*/  @P0 LDS.128 R140, [R3+0x980] ;  /* 0x00098000038c0984 */ /* 0x0002680000000c00 */
[----:B------:R1:W1:Y:S04]  /*6440*/  @P0 LDS.128 R156, [R3+0x1180] ;  /* 0x00118000039c0984 */ /* 0x0002680000000c00 */
[----:B------:R1:W1:Y:S04]  /*6450*/  @P0 LDS.128 R172, [R3+0x1980] ;  /* 0x0019800003ac0984 */ /* 0x0002680000000c00 */
[----:B------:R1:W1:Y:S04]  /*6460*/  @P0 LDS.128 R188, [R3+0x2180] ;  /* 0x0021800003bc0984 */ /* 0x0002680000000c00 */
[----:B------:R1:W1:Y:S04]  /*6470*/  @P0 LDS.128 R204, [R3+0x2980] ;  /* 0x0029800003cc0984 */ /* 0x0002680000000c00 */
[----:B------:R1:W1:Y:S01]  /*6480*/  @P0 LDS.128 R220, [R3+0x3180] ;  /* 0x0031800003dc0984 */ /* 0x0002620000000c00 */
[----:B------:R-:W-:Y:S01]  /*6490*/  @!PT LDS RZ, [RZ] ;  /* 0x00000000fffff984 */ /* 0x000fe20000000800 */
[----:B------:R-:W-:Y:S01]  /*64a0*/  @!PT LDS RZ, [RZ] ;  /* 0x00000000fffff984 */ /* 0x000fe20000000800 */
[----:B------:R-:W-:Y:S01]  /*64b0*/  @!PT LDS RZ, [RZ] ;  /* 0x00000000fffff984 */ /* 0x000fe20000000800 */
[----:B------:R-:W-:Y:S01]  /*64c0*/  @!PT LDS RZ, [RZ] ;  /* 0x00000000fffff984 */ /* 0x000fe20000000800 */
[----:B------:R5:W-:Y:S06]  /*64d0*/  MEMBAR.ALL.CTA ;  /* 0x0000000000007992 */ /* 0x000bec0000008000 */
[----:B-----5:R-:W5:Y:S02]  /*64e0*/  FENCE.VIEW.ASYNC.S ;  /* 0x00000000000073c6 */ /* 0x020f640000000000 */
[----:B-----5:R-:W-:Y:S01]  /*64f0*/  SYNCS.ARRIVE.TRANS64.RED.A1T0 RZ, [UR4], RZ ;  /* 0x000000ffffff79a7 */ /* 0x020fe20008100404 */
.L_x_103:
[----:B-1----:R-:W-:Y:S05]  /*6500*/  MOV R3, UR46 ;  /* 0x0000002e00037c02 */ /* 0x002fea0008000f00 */
[----:B------:R-:W-:Y:S05]  /*6510*/  IMAD R120, R3, 0x70, R2 ;  /* 0x0000007003787824 */ /* 0x000fea00078e0202 */
[----:B------:R-:W-:Y:S04]  /*6520*/  SHF.R.U32.HI R4, RZ, 0x15, R120 ;  /* 0x00000015ff047819 */ /* 0x000fe80000011678 */
[----:B------:R-:W-:Y:S01]  /*6530*/  LOP3.LUT P0, RZ, R4, 0x3, R227, 0x48, !PT ;  /* 0x0000000304ff7812 */ /* 0x000fe200078048e3 */
[----:B------:R-:W-:Y:S01]  /*6540*/  @!UPT UIADD3 URZ, UPT, UPT, URZ, URZ, URZ ;  /* 0x000000fffffff290 */ /* 0x000fe2000fffe0ff */
[----:B----4-:R-:W-:Y:S11]  /*6550*/  @P3 BRA `(.L_x_106) ;  /* 0x0000000000083947 */ /* 0x010ff60003800000 */
[----:B------:R-:W1:Y:S02]  /*6560*/  SYNCS.PHASECHK.TRANS64.TRYWAIT P1, [UR48+0xc0], R0 ;  /* 0x0000c000ff0075a7 */ /* 0x000e640008021130 */
[----:B-1----:R-:W-:Y:S05]  /*6570*/  @!P1 BRA `(.L_x_107) ;  /* 0x0000003400849947 */ /* 0x002fea0003800000 */
.L_x_106:
[----:B------:R-:W-:Y:S05]  /*6580*/  @!P0 BRA `(.L_x_108) ;  /* 0x0000000000408947 */ /* 0x000fea0003800000 */
[----:B------:R-:W4:Y:S01]  /*6590*/  LDCU.64 UR8, c[0x4][0x68] ;  /* 0x01000d00ff0877ac */ /* 0x000f220008000a00 */
[----:B------:R-:W-:Y:S01]  /*65a0*/  MOV R15, 0x0 ;  /* 0x00000000000f7802 */ /* 0x000fe20000000f00 */
[----:B------:R-:W-:Y:S02]  /*65b0*/  HFMA2 R12, -RZ, RZ, 0, 5.9604644775390625e-08 ;  /* 0x00000001ff0c7431 */ /* 0x000fe400000001ff */
[----:B------:R-:W-:Y:S02]  /*65c0*/  IMAD.MOV.U32 R8, RZ, RZ, 0x192 ;  /* 0x00000192ff087424 */ /* 0x000fe400078e00ff */
[----:B------:R-:W-:Y:S01]  /*65d0*/  IMAD.MOV.U32 R13, RZ, RZ, RZ ;  /* 0x000000ffff0d7224 */ /* 0x000fe200078e00ff */
[----:B------:R-:W5:Y:S01]  /*65e0*/  LDCU.64 UR6, c[0x4][0x70] ;  /* 0x01000e00ff0677ac */ /* 0x000f620008000a00 */
[----:B------:R-:W1:Y:S01]  /*65f0*/  LDC.64 R14, c[0x4][R15] ;  /* 0x010000000f0e7b82 */ /* 0x000e620000000a00 */
[----:B------:R-:W2:Y:S01]  /*6600*/  LDCU.64 UR4, c[0x4][0x8] ;  /* 0x01000100ff0477ac */ /* 0x000ea20008000a00 */
[----:B----4-:R-:W-:Y:S01]  /*6610*/  MOV R5, UR9 ;  /* 0x0000000900057c02 */ /* 0x010fe20008000f00 */
[----:B------:R-:W-:Y:S01]  /*6620*/  IMAD.U32 R4, RZ, RZ, UR8 ;  /* 0x00000008ff047e24 */ /* 0x000fe2000f8e00ff */
[----:B-----5:R-:W-:Y:S01]  /*6630*/  MOV R7, UR7 ;  /* 0x0000000700077c02 */ /* 0x020fe20008000f00 */
[----:B------:R-:W-:Y:S01]  /*6640*/  IMAD.U32 R6, RZ, RZ, UR6 ;  /* 0x00000006ff067e24 */ /* 0x000fe2000f8e00ff */
[----:B--2---:R-:W-:Y:S01]  /*6650*/  MOV R11, UR5 ;  /* 0x00000005000b7c02 */ /* 0x004fe20008000f00 */
[----:B------:R-:W-:Y:S02]  /*6660*/  IMAD.U32 R10, RZ, RZ, UR4 ;  /* 0x00000004ff0a7e24 */ /* 0x000fe4000f8e00ff */
[----:B------:R-:W-:Y:S07]  /*6670*/  LEPC R20, `(.L_x_108) ;  /* 0x000000001014794e */ /* 0x000fee0000000000 */
[----:B-1-3--:R-:W-:Y:S05]  /*6680*/  CALL.ABS.NOINC R14 ;  /* 0x000000000e007343 */ /* 0x00afea0003c00000 */
.L_x_108:
[----:B------:R-:W-:Y:S05]  /*6690*/  WARPSYNC.ALL ;  /* 0x0000000000007948 */ /* 0x000fea0003800000 */
[C---:B------:R-:W-:Y:S01]  /*66a0*/  R2UR UR4, R120.reuse ;  /* 0x00000000780472ca */ /* 0x040fe200000e0000 */
[----:B-1----:R-:W-:Y:S05]  /*66b0*/  VIADD R0, R120, 0x10 ;  /* 0x0000001078007836 */ /* 0x002fea0000000000 */
[----:B------:R-:W-:Y:S04]  /*66c0*/  SHF.R.U32.HI R0, RZ, 0x15, R0 ;  /* 0x00000015ff007819 */ /* 0x000fe80000011600 */
[----:B------:R-:W-:Y:S03]  /*66d0*/  LOP3.LUT P0, RZ, R0, 0x3, R227, 0x48, !PT ;  /* 0x0000000300ff7812 */ /* 0x000fe600078048e3 */
[----:B------:R-:W1:Y:S10]  /*66e0*/  LDTM.x16 R104, tmem[UR4] ;  /* 0x00000004006879ee */ /* 0x000e740008240000 */
[----:B-1----:R-:W-:Y:S05]  /*66f0*/  @!P0 BRA `(.L_x_109) ;  /* 0x0000000000408947 */ /* 0x002fea0003800000 */
[----:B------:R-:W1:Y:S01]  /*6700*/  LDCU.64 UR8, c[0x4][0x68] ;  /* 0x01000d00ff0877ac */ /* 0x000e620008000a00 */
[----:B------:R-:W-:Y:S01]  /*6710*/  MOV R15, 0x0 ;  /* 0x00000000000f7802 */ /* 0x000fe20000000f00 */
[----:B------:R-:W-:Y:S02]  /*6720*/  HFMA2 R12, -RZ, RZ, 0, 5.9604644775390625e-08 ;  /* 0x00000001ff0c7431 */ /* 0x000fe400000001ff */
[----:B------:R-:W-:Y:S02]  /*6730*/  IMAD.MOV.U32 R8, RZ, RZ, 0x192 ;  /* 0x00000192ff087424 */ /* 0x000fe400078e00ff */
[----:B------:R-:W-:Y:S01]  /*6740*/  IMAD.MOV.U32 R13, RZ, RZ, RZ ;  /* 0x000000ffff0d7224 */ /* 0x000fe200078e00ff */
[----:B------:R-:W4:Y:S01]  /*6750*/  LDCU.64 UR6, c[0x4][0x70] ;  /* 0x01000e00ff0677ac */ /* 0x000f220008000a00 */
[----:B------:R-:W2:Y:S01]  /*6760*/  LDC.64 R14, c[0x4][R15] ;  /* 0x010000000f0e7b82 */ /* 0x000ea20000000a00 */
[----:B------:R-:W5:Y:S01]  /*6770*/  LDCU.64 UR4, c[0x4][0x8] ;  /* 0x01000100ff0477ac */ /* 0x000f620008000a00 */
[----:B-1----:R-:W-:Y:S01]  /*6780*/  MOV R5, UR9 ;  /* 0x0000000900057c02 */ /* 0x002fe20008000f00 */
[----:B------:R-:W-:Y:S01]  /*6790*/  IMAD.U32 R4, RZ, RZ, UR8 ;  /* 0x00000008ff047e24 */ /* 0x000fe2000f8e00ff */
[----:B----4-:R-:W-:Y:S01]  /*67a0*/  MOV R7, UR7 ;  /* 0x0000000700077c02 */ /* 0x010fe20008000f00 */
[----:B------:R-:W-:Y:S01]  /*67b0*/  IMAD.U32 R6, RZ, RZ, UR6 ;  /* 0x00000006ff067e24 */ /* 0x000fe2000f8e00ff */
[----:B-----5:R-:W-:Y:S01]  /*67c0*/  MOV R11, UR5 ;  /* 0x00000005000b7c02 */ /* 0x020fe20008000f00 */
[----:B------:R-:W-:Y:S02]  /*67d0*/  IMAD.U32 R10, RZ, RZ, UR4 ;  /* 0x00000004ff0a7e24 */ /* 0x000fe4000f8e00ff */
[----:B------:R-:W-:Y:S07]  /*67e0*/  LEPC R20, `(.L_x_109) ;  /* 0x000000001014794e */ /* 0x000fee0000000000 */
[----:B--23--:R-:W-:Y:S05]  /*67f0*/  CALL.ABS.NOINC R14 ;  /* 0x000000000e007343 */ /* 0x00cfea0003c00000 */
.L_x_109:
[----:B------:R-:W-:Y:S05]  /*6800*/  WARPSYNC.ALL ;  /* 0x0000000000007948 */ /* 0x000fea0003800000 */
[C---:B------:R-:W-:Y:S01]  /*6810*/  R2UR UR4, R120.reuse ;  /* 0x00000000780472ca */ /* 0x040fe200000e0000 */
[----:B------:R-:W-:Y:S05]  /*6820*/  VIADD R0, R120, 0x20 ;  /* 0x0000002078007836 */ /* 0x000fea0000000000 */
[----:B------:R-:W-:Y:S04]  /*6830*/  SHF.R.U32.HI R0, RZ, 0x15, R0 ;  /* 0x00000015ff007819 */ /* 0x000fe80000011600 */
[----:B------:R-:W-:Y:S03]  /*6840*/  LOP3.LUT P0, RZ, R0, 0x3, R227, 0x48, !PT ;  /* 0x0000000300ff7812 */ /* 0x000fe600078048e3 */
[----:B------:R-:W1:Y:S10]  /*6850*/  LDTM.x16 R88, tmem[UR4+0x10] ;  /* 0x00001004005879ee */ /* 0x000e740008240000 */
        /* <DEDUP_REMOVED lines=17> */
.L_x_110:
        /* <DEDUP_REMOVED lines=23> */
.L_x_111:
        /* <DEDUP_REMOVED lines=23> */
.L_x_112:
        /* <DEDUP_REMOVED lines=23> */
.L_x_113:
        /* <DEDUP_REMOVED lines=23> */
.L_x_114:
[----:B------:R-:W-:Y:S01]  /*6f30*/  ISETP.NE.AND P0, PT, R234, RZ, PT ;  /* 0x000000ffea00720c */ /* 0x000fe20003f05270 */
[----:B------:R-:W-:Y:S05]  /*6f40*/  WARPSYNC.ALL ;  /* 0x0000000000007948 */ /* 0x000fea0003800000 */
[----:B------:R-:W-:Y:S01]  /*6f50*/  R2UR UR4, R120 ;  /* 0x00000000780472ca */ /* 0x000fe200000e0000 */
[----:B--2---:R-:W-:Y:S01]  /*6f60*/  FMUL R23, R93, UR37 ;  /* 0x000000255d177c20 */ /* 0x004fe20008400000 */
[-C--:B------:R-:W-:Y:S01]  /*6f70*/  F2FP.F16.E4M3.UNPACK_B R6, R221.reuse ;  /* 0x000000ddff06723e */ /* 0x080fe200020006ff */
[----:B------:R-:W-:Y:S01]  /*6f80*/  FMUL R3, R89, UR37 ;  /* 0x0000002559037c20 */ /* 0x000fe20008400000 */
[----:B------:R-:W-:Y:S01]  /*6f90*/  F2FP.F16.E4M3.UNPACK_B R5, R221.H1 ;  /* 0x000000ddff05723e */ /* 0x000fe200030006ff */
[----:B------:R-:W-:Y:S01]  /*6fa0*/  FMUL R22, R92, UR37 ;  /* 0x000000255c167c20 */ /* 0x000fe20008400000 */
[----:B------:R-:W-:Y:S01]  /*6fb0*/  F2FP.F16.E4M3.UNPACK_B R4, R222 ;  /* 0x000000deff04723e */ /* 0x000fe200020006ff */
[--C-:B------:R-:W-:Y:S01]  /*6fc0*/  HADD2.F32 R215, -RZ, R6.reuse.H0_H0 ;  /* 0x20000006ffd77230 */ /* 0x100fe20000004100 */
[-C--:B------:R-:W-:Y:S01]  /*6fd0*/  F2FP.F16.E4M3.UNPACK_B R212, R220.reuse ;  /* 0x000000dcffd4723e */ /* 0x080fe200020006ff */
[----:B------:R-:W-:Y:S01]  /*6fe0*/  HADD2.F32 R216, -RZ, R6.H1_H1 ;  /* 0x30000006ffd87230 */ /* 0x000fe20000004100 */
[----:B------:R-:W-:Y:S01]  /*6ff0*/  F2FP.F16.E4M3.UNPACK_B R214, R220.H1 ;  /* 0x000000dcffd6723e */ /* 0x000fe200030006ff */
[--C-:B------:R-:W-:Y:S02]  /*7000*/  HADD2.F32 R217, -RZ, R5.reuse.H0_H0 ;  /* 0x20000005ffd97230 */ /* 0x100fe40000004100 */
[----:B------:R-:W-:Y:S01]  /*7010*/  FMUL R0, R88, UR37 ;  /* 0x0000002558007c20 */ /* 0x000fe20008400000 */
[----:B------:R-:W-:Y:S02]  /*7020*/  HADD2.F32 R218, -RZ, R5.H1_H1 ;  /* 0x30000005ffda7230 */ /* 0x000fe40000004100 */
[----:B------:R-:W-:Y:S01]  /*7030*/  FMUL R104, R104, UR37 ;  /* 0x0000002568687c20 */ /* 0x000fe20008400000 */
[--C-:B------:R-:W-:Y:S02]  /*7040*/  HADD2.F32 R219, -RZ, R4.reuse.H0_H0 ;  /* 0x20000004ffdb7230 */ /* 0x100fe40000004100 */
[----:B------:R-:W-:Y:S01]  /*7050*/  FMUL R88, R94, UR37 ;  /* 0x000000255e587c20 */ /* 0x000fe20008400000 */
[----:B------:R-:W-:Y:S02]  /*7060*/  HADD2.F32 R220, -RZ, R4.H1_H1 ;  /* 0x30000004ffdc7230 */ /* 0x000fe40000004100 */
[----:B------:R-:W-:Y:S01]  /*7070*/  FMUL R105, R105, UR37 ;  /* 0x0000002569697c20 */ /* 0x000fe20008400000 */
[-C--:B---3--:R-:W-:Y:S01]  /*7080*/  F2FP.F16.E4M3.UNPACK_B R125, R128.reuse ;  /* 0x00000080ff7d723e */ /* 0x088fe200020006ff */
[----:B------:R-:W1:Y:S01]  /*7090*/  LDTM.x16 R4, tmem[UR4+0x60] ;  /* 0x00006004000479ee */ /* 0x000e620008240000 */
[----:B------:R-:W-:Y:S01]  /*70a0*/  NOP ;  /* 0x0000000000007918 */ /* 0x000fe20000000000 */
[----:B------:R-:W-:Y:S01]  /*70b0*/  UIADD3 UR4, UPT, UPT, UR48, 0xe0, URZ ;  /* 0x000000e030047890 */ /* 0x000fe2000fffe0ff */
[----:B------:R-:W-:Y:S01]  /*70c0*/  FMUL R94, R100, UR37 ;  /* 0x00000025645e7c20 */ /* 0x000fe20008400000 */
[----:B------:R-:W-:Y:S01]  /*70d0*/  FMUL R108, R108, UR37 ;  /* 0x000000256c6c7c20 */ /* 0x000fe20008400000 */
[----:B------:R-:W-:Y:S01]  /*70e0*/  F2FP.F16.E4M3.UNPACK_B R123, R128.H1 ;  /* 0x00000080ff7b723e */ /* 0x000fe200030006ff */
[----:B------:R-:W-:Y:S01]  /*70f0*/  ULOP3.LUT UR4, UR4, 0xfefffff8, URZ, 0xc0, !UPT ;  /* 0xfefffff804047892 */ /* 0x000fe2000f8ec0ff */
[----:B------:R-:W-:Y:S01]  /*7100*/  FMUL R109, R109, UR37 ;  /* 0x000000256d6d7c20 */ /* 0x000fe20008400000 */
[----:B------:R-:W-:Y:S01]  /*7110*/  FMUL R112, R112, UR37 ;  /* 0x0000002570707c20 */ /* 0x000fe20008400000 */
[-C--:B------:R-:W-:Y:S01]  /*7120*/  F2FP.F16.E4M3.UNPACK_B R121, R129.reuse ;  /* 0x00000081ff79723e */ /* 0x080fe200020006ff */
[----:B------:R-:W-:Y:S01]  /*7130*/  FMUL R113, R113, UR37 ;  /* 0x0000002571717c20 */ /* 0x000fe20008400000 */
[----:B------:R-:W-:Y:S01]  /*7140*/  FMUL R116, R116, UR37 ;  /* 0x0000002574747c20 */ /* 0x000fe20008400000 */
[----:B------:R-:W-:Y:S01]  /*7150*/  F2FP.F16.E4M3.UNPACK_B R122, R129.H1 ;  /* 0x00000081ff7a723e */ /* 0x000fe200030006ff */
[----:B------:R-:W-:Y:S02]  /*7160*/  HADD2.F32 R100, -RZ, R123.H1_H1 ;  /* 0x3000007bff647230 */ /* 0x000fe40000004100 */
[----:B------:R-:W-:Y:S01]  /*7170*/  FMUL R117, R117, UR37 ;  /* 0x0000002575757c20 */ /* 0x000fe20008400000 */
[----:B-1----:R-:W-:Y:S01]  /*7180*/  SYNCS.ARRIVE.TRANS64.RED.A1T0 RZ, [UR4], RZ ;  /* 0x000000ffffff79a7 */ /* 0x002fe20008100404 */
[----:B------:R-:W-:Y:S01]  /*7190*/  FMUL R72, R72, UR37 ;  /* 0x0000002548487c20 */ /* 0x000fe20008400000 */
[-C--:B------:R-:W-:Y:S01]  /*71a0*/  F2FP.F16.E4M3.UNPACK_B R124, R130.reuse ;  /* 0x00000082ff7c723e */ /* 0x080fe200020006ff */
[--C-:B------:R-:W-:Y:S02]  /*71b0*/  HADD2.F32 R211, -RZ, R212.reuse.H0_H0 ;  /* 0x200000d4ffd37230 */ /* 0x100fe40000004100 */
[----:B------:R-:W-:Y:S01]  /*71c0*/  FMUL R73, R73, UR37 ;  /* 0x0000002549497c20 */ /* 0x000fe20008400000 */
[----:B------:R-:W-:Y:S01]  /*71d0*/  FMUL R76, R76, UR37 ;  /* 0x000000254c4c7c20 */ /* 0x000fe20008400000 */
[----:B------:R-:W-:Y:S01]  /*71e0*/  F2FP.F16.E4M3.UNPACK_B R126, R130.H1 ;  /* 0x00000082ff7e723e */ /* 0x000fe200030006ff */
[----:B------:R-:W-:Y:S02]  /*71f0*/  HADD2.F32 R212, -RZ, R212.H1_H1 ;  /* 0x300000d4ffd47230 */ /* 0x000fe40000004100 */
[----:B------:R-:W-:Y:S01]  /*7200*/  FMUL R77, R77, UR37 ;  /* 0x000000254d4d7c20 */ /* 0x000fe20008400000 */
[----:B------:R-:W-:Y:S01]  /*7210*/  FMUL R80, R80, UR37 ;  /* 0x0000002550507c20 */ /* 0x000fe20008400000 */
[-C--:B------:R-:W-:Y:S01]  /*7220*/  F2FP.F16.E4M3.UNPACK_B R128, R131.reuse ;  /* 0x00000083ff80723e */ /* 0x080fe200020006ff */
[----:B------:R-:W-:Y:S02]  /*7230*/  HADD2.F32 R213, -RZ, R214.H0_H0 ;  /* 0x200000d6ffd57230 */ /* 0x000fe40000004100 */
[----:B------:R-:W-:Y:S01]  /*7240*/  FMUL R81, R81, UR37 ;  /* 0x0000002551517c20 */ /* 0x000fe20008400000 */
[----:B------:R-:W-:Y:S01]  /*7250*/  FMUL R84, R84, UR37 ;  /* 0x0000002554547c20 */ /* 0x000fe20008400000 */
[----:B------:R-:W-:Y:S01]  /*7260*/  F2FP.F16.E4M3.UNPACK_B R130, R131.H1 ;  /* 0x00000083ff82723e */ /* 0x000fe200030006ff */
[--C-:B------:R-:W-:Y:S02]  /*7270*/  HADD2.F32 R127, -RZ, R128.reuse.H0_H0 ;  /* 0x20000080ff7f7230 */ /* 0x100fe40000004100 */
[----:B------:R-:W-:Y:S01]  /*7280*/  FMUL R85, R85, UR37 ;  /* 0x0000002555557c20 */ /* 0x000fe20008400000 */
[----:B------:R-:W-:Y:S02]  /*7290*/  HADD2.F32 R128, -RZ, R128.H1_H1 ;  /* 0x30000080ff807230 */ /* 0x000fe40000004100 */
[----:B------:R-:W-:Y:S01]  /*72a0*/  FMUL R56, R56, UR37 ;  /* 0x0000002538387c20 */ /* 0x000fe20008400000 */
[-C--:B------:R-:W-:Y:S01]  /*72b0*/  F2FP.F16.E4M3.UNPACK_B R132, R140.reuse ;  /* 0x0000008cff84723e */ /* 0x080fe200020006ff */
[----:B------:R-:W-:Y:S01]  /*72c0*/  FMUL R57, R57, UR37 ;  /* 0x0000002539397c20 */ /* 0x000fe20008400000 */
[----:B------:R-:W-:Y:S01]  /*72d0*/  FMUL R60, R60, UR37 ;  /* 0x000000253c3c7c20 */ /* 0x000fe20008400000 */
[----:B------:R-:W-:Y:S01]  /*72e0*/  F2FP.F16.E4M3.UNPACK_B R134, R140.H1 ;  /* 0x0000008cff86723e */ /* 0x000fe200030006ff */
[----:B------:R-:W-:Y:S02]  /*72f0*/  HADD2.F32 R129, -RZ, R130.H0_H0 ;  /* 0x20000082ff817230 */ /* 0x000fe40000004100 */
[----:B------:R-:W-:Y:S01]  /*7300*/  FMUL R61, R61, UR37 ;  /* 0x000000253d3d7c20 */ /* 0x000fe20008400000 */
[--C-:B------:R-:W-:Y:S02]  /*7310*/  HADD2.F32 R131, -RZ, R132.reuse.H0_H0 ;  /* 0x20000084ff837230 */ /* 0x100fe40000004100 */
[----:B------:R-:W-:Y:S01]  /*7320*/  FMUL R64, R64, UR37 ;  /* 0x0000002540407c20 */ /* 0x000fe20008400000 */
[-C--:B------:R-:W-:Y:S01]  /*7330*/  F2FP.F16.E4M3.UNPACK_B R136, R141.reuse ;  /* 0x0000008dff88723e */ /* 0x080fe200020006ff */
[----:B------:R-:W-:Y:S02]  /*7340*/  HADD2.F32 R132, -RZ, R132.H1_H1 ;  /* 0x30000084ff847230 */ /* 0x000fe40000004100 */
        /* <DEDUP_REMOVED lines=42> */
[----:B------:R-:W-:Y:S02]  /*75f0*/  HADD2.F32 R214, -RZ, R214.H1_H1 ;  /* 0x300000d6ffd67230 */ /* 0x000fe40000004100 */
        /* <DEDUP_REMOVED lines=16> */
[--C-:B------:R-:W-:Y:S02]  /*7700*/  HADD2.F32 R99, -RZ, R125.reuse.H0_H0 ;  /* 0x2000007dff637230 */ /* 0x100fe40000004100 */
[----:B------:R-:W-:Y:S01]  /*7710*/  FMUL R89, R95, UR37 ;  /* 0x000000255f597c20 */ /* 0x000fe20008400000 */
[----:B------:R-:W-:Y:S01]  /*7720*/  F2FP.F16.E4M3.UNPACK_B R166, R172.H1 ;  /* 0x000000acffa6723e */ /* 0x000fe200030006ff */
[----:B------:R-:W-:Y:S01]  /*7730*/  FMUL R95, R101, UR37 ;  /* 0x00000025655f7c20 */ /* 0x000fe20008400000 */
[--C-:B------:R-:W-:Y:S02]  /*7740*/  HADD2.F32 R163, -RZ, R164.reuse.H0_H0 ;  /* 0x200000a4ffa37230 */ /* 0x100fe40000004100 */
[----:B------:R-:W-:Y:S01]  /*7750*/  FFMA R104, R99, UR45, R104 ;  /* 0x0000002d63687c23 */ /* 0x000fe20008000068 */
[-C--:B------:R-:W-:Y:S01]  /*7760*/  F2FP.F16.E4M3.UNPACK_B R168, R173.reuse ;  /* 0x000000adffa8723e */ /* 0x080fe200020006ff */
[----:B------:R-:W-:Y:S02]  /*7770*/  HADD2.F32 R164, -RZ, R164.H1_H1 ;  /* 0x300000a4ffa47230 */ /* 0x000fe40000004100 */
[----:B------:R-:W-:Y:S01]  /*7780*/  FMUL R92, R98, UR37 ;  /* 0x00000025625c7c20 */ /* 0x000fe20008400000 */
[----:B------:R-:W-:Y:S02]  /*7790*/  HADD2.F32 R98, -RZ, R125.H1_H1 ;  /* 0x3000007dff627230 */ /* 0x000fe40000004100 */
        /* <DEDUP_REMOVED lines=8> */
[----:B------:R-:W-:Y:S02]  /*7820*/  HADD2.F32 R101, -RZ, R123.H0_H0 ;  /* 0x2000007bff657230 */ /* 0x000fe40000004100 */
[----:B------:R-:W-:Y:S01]  /*7830*/  FMUL R90, R96, UR37 ;  /* 0x00000025605a7c20 */ /* 0x000fe20008400000 */
[----:B------:R-:W-:Y:S01]  /*7840*/  F2FP.F16.E4M3.UNPACK_B R174, R174.H1 ;  /* 0x000000aeffae723e */ /* 0x000fe200030006ff */
[--C-:B------:R-:W-:Y:S02]  /*7850*/  HADD2.F32 R123, -RZ, R124.reuse.H0_H0 ;  /* 0x2000007cff7b7230 */ /* 0x100fe40000004100 */
[----:B------:R-:W-:Y:S01]  /*7860*/  FMUL R106, R106, UR37 ;  /* 0x000000256a6a7c20 */ /* 0x000fe20008400000 */
[----:B------:R-:W-:Y:S02]  /*7870*/  HADD2.F32 R124, -RZ, R124.H1_H1 ;  /* 0x3000007cff7c7230 */ /* 0x000fe40000004100 */
[----:B------:R-:W-:Y:S01]  /*7880*/  FMUL R97, R103, UR37 ;  /* 0x0000002567617c20 */ /* 0x000fe20008400000 */
[-C--:B------:R-:W-:Y:S01]  /*7890*/  F2FP.F16.E4M3.UNPACK_B R176, R175.reuse ;  /* 0x000000afffb0723e */ /* 0x080fe200020006ff */
[--C-:B------:R-:W-:Y:S02]  /*78a0*/  HADD2.F32 R103, -RZ, R121.reuse.H0_H0 ;  /* 0x20000079ff677230 */ /* 0x100fe40000004100 */
[----:B------:R-:W-:Y:S01]  /*78b0*/  FFMA R106, R101, UR45, R106 ;  /* 0x0000002d656a7c23 */ /* 0x000fe2000800006a */
[--C-:B------:R-:W-:Y:S02]  /*78c0*/  HADD2.F32 R171, -RZ, R172.reuse.H0_H0 ;  /* 0x200000acffab7230 */ /* 0x100fe40000004100 */
[----:B------:R-:W-:Y:S01]  /*78d0*/  FMUL R107, R107, UR37 ;  /* 0x000000256b6b7c20 */ /* 0x000fe20008400000 */
[----:B------:R-:W-:Y:S01]  /*78e0*/  F2FP.F16.E4M3.UNPACK_B R178, R175.H1 ;  /* 0x000000afffb2723e */ /* 0x000fe200030006ff */
[----:B------:R-:W-:Y:S02]  /*78f0*/  HADD2.F32 R172, -RZ, R172.H1_H1 ;  /* 0x300000acffac7230 */ /* 0x000fe40000004100 */
[----:B------:R-:W-:Y:S01]  /*7900*/  FMUL R96, R102, UR37 ;  /* 0x0000002566607c20 */ /* 0x000fe20008400000 */
[----:B------:R-:W-:Y:S02]  /*7910*/  HADD2.F32 R102, -RZ, R121.H1_H1 ;  /* 0x30000079ff667230 */ /* 0x000fe40000004100 */
[----:B------:R-:W-:Y:S01]  /*7920*/  FFMA R107, R100, UR45, R107 ;  /* 0x0000002d646b7c23 */ /* 0x000fe2000800006b */
[-C--:B------:R-:W-:Y:S01]  /*7930*/  F2FP.F16.E4M3.UNPACK_B R180, R188.reuse ;  /* 0x000000bcffb4723e */ /* 0x080fe200020006ff */
[----:B------:R-:W-:Y:S02]  /*7940*/  HADD2.F32 R121, -RZ, R122.H0_H0 ;  /* 0x2000007aff797230 */ /* 0x000fe40000004100 */
[----:B------:R-:W-:Y:S01]  /*7950*/  FFMA R108, R103, UR45, R108 ;  /* 0x0000002d676c7c23 */ /* 0x000fe2000800006c */
[----:B------:R-:W-:Y:S01]  /*7960*/  FFMA R109, R102, UR45, R109 ;  /* 0x0000002d666d7c23 */ /* 0x000fe2000800006d */
[----:B------:R-:W-:Y:S01]  /*7970*/  F2FP.F16.E4M3.UNPACK_B R182, R188.H1 ;  /* 0x000000bcffb6723e */ /* 0x000fe200030006ff */
[--C-:B------:R-:W-:Y:S01]  /*7980*/  HADD2.F32 R175, -RZ, R176.reuse.H0_H0 ;  /* 0x200000b0ffaf7230 */ /* 0x100fe20000004100 */
[----:B------:R-:W-:Y:S01]  /*7990*/  F2FP.SATFINITE.E4M3.F32.PACK_AB_MERGE_C R106, R107, R106, RZ ;  /* 0x0000006a6b6a723e */ /* 0x000fe200048070ff */
[----:B------:R-:W-:Y:S02]  /*79a0*/  HADD2.F32 R176, -RZ, R176.H1_H1 ;  /* 0x300000b0ffb07230 */ /* 0x000fe40000004100 */
[----:B------:R-:W-:Y:S01]  /*79b0*/  FMUL R110, R110, UR37 ;  /* 0x000000256e6e7c20 */ /* 0x000fe20008400000 */
[----:B------:R-:W-:Y:S01]  /*79c0*/  HADD2.F32 R122, -RZ, R122.H1_H1 ;  /* 0x3000007aff7a7230 */ /* 0x000fe20000004100 */
[----:B------:R-:W-:Y:S01]  /*79d0*/  F2FP.SATFINITE.E4M3.F32.PACK_AB_MERGE_C R104, R105, R104, R106 ;  /* 0x000000686968723e */ /* 0x000fe2000480706a */
[--C-:B------:R-:W-:Y:S02]  /*79e0*/  HADD2.F32 R179, -RZ, R180.reuse.H0_H0 ;  /* 0x200000b4ffb37230 */ /* 0x100fe40000004100 */
[----:B------:R-:W-:Y:S01]  /*79f0*/  FFMA R110, R121, UR45, R110 ;  /* 0x0000002d796e7c23 */ /* 0x000fe2000800006e */
[----:B------:R-:W-:Y:S02]  /*7a00*/  HADD2.F32 R180, -RZ, R180.H1_H1 ;  /* 0x300000b4ffb47230 */ /* 0x000fe40000004100 */
[----:B------:R-:W-:Y:S01]  /*7a10*/  FMUL R111, R111, UR37 ;  /* 0x000000256f6f7c20 */ /* 0x000fe20008400000 */
[--C-:B------:R-:W-:Y:S02]  /*7a20*/  HADD2.F32 R125, -RZ, R126.reuse.H0_H0 ;  /* 0x2000007eff7d7230 */ /* 0x100fe40000004100 */
[----:B------:R-:W-:Y:S01]  /*7a30*/  FMUL R114, R114, UR37 ;  /* 0x0000002572727c20 */ /* 0x000fe20008400000 */
[----:B------:R-:W-:Y:S02]  /*7a40*/  HADD2.F32 R126, -RZ, R126.H1_H1 ;  /* 0x3000007eff7e7230 */ /* 0x000fe40000004100 */
[----:B------:R-:W-:Y:S01]  /*7a50*/  FFMA R111, R122, UR45, R111 ;  /* 0x0000002d7a6f7c23 */ /* 0x000fe2000800006f */
[----:B------:R-:W-:Y:S01]  /*7a60*/  FFMA R112, R123, UR45, R112 ;  /* 0x0000002d7b707c23 */ /* 0x000fe20008000070 */
[-C--:B------:R-:W-:Y:S01]  /*7a70*/  F2FP.F16.E4M3.UNPACK_B R184, R189.reuse ;  /* 0x000000bdffb8723e */ /* 0x080fe200020006ff */
[----:B------:R-:W-:Y:S01]  /*7a80*/  FFMA R113, R124, UR45, R113 ;  /* 0x0000002d7c717c23 */ /* 0x000fe20008000071 */
[----:B------:R-:W-:Y:S01]  /*7a90*/  FFMA R114, R125, UR45, R114 ;  /* 0x0000002d7d727c23 */ /* 0x000fe20008000072 */
[----:B------:R-:W-:Y:S01]  /*7aa0*/  F2FP.F16.E4M3.UNPACK_B R186, R189.H1 ;  /* 0x000000bdffba723e */ /* 0x000fe200030006ff */
[----:B------:R-:W-:Y:S01]  /*7ab0*/  FMUL R115, R115, UR37 ;  /* 0x0000002573737c20 */ /* 0x000fe20008400000 */
[----:B------:R-:W-:Y:S01]  /*7ac0*/  F2FP.SATFINITE.E4M3.F32.PACK_AB_MERGE_C R110, R111, R110, RZ ;  /* 0x0000006e6f6e723e */ /* 0x000fe200048070ff */
[----:B------:R-:W-:Y:S02]  /*7ad0*/  HADD2.F32 R183, -RZ, R184.H0_H0 ;  /* 0x200000b8ffb77230 */ /* 0x000fe40000004100 */
[----:B------:R-:W-:Y:S01]  /*7ae0*/  FMUL R118, R118, UR37 ;  /* 0x0000002576767c20 */ /* 0x000fe20008400000 */
[----:B------:R-:W-:Y:S01]  /*7af0*/  HADD2.F32 R130, -RZ, R130.H1_H1 ;  /* 0x30000082ff827230 */ /* 0x000fe20000004100 */
[----:B------:R-:W-:Y:S01]  /*7b00*/  F2FP.SATFINITE.E4M3.F32.PACK_AB_MERGE_C R105, R109, R108, R110 ;  /* 0x0000006c6d69723e */ /* 0x000fe2000480706e */
[----:B------:R-:W-:Y:S01]  /*7b10*/  FFMA R115, R126, UR45, R115 ;  /* 0x0000002d7e737c23 */ /* 0x000fe20008000073 */
[----:B------:R-:W-:Y:S01]  /*7b20*/  FFMA R116, R127, UR45, R116 ;  /* 0x0000002d7f747c23 */ /* 0x000fe20008000074 */
[----:B------:R-:W-:Y:S01]  /*7b30*/  FFMA R117, R128, UR45, R117 ;  /* 0x0000002d80757c23 */ /* 0x000fe20008000075 */
[----:B------:R-:W-:Y:S01]  /*7b40*/  FFMA R118, R129, UR45, R118 ;  /* 0x0000002d81767c23 */ /* 0x000fe20008000076 */
[----:B------:R-:W-:Y:S01]  /*7b50*/  F2FP.F16.E4M3.UNPACK_B R188, R190 ;  /* 0x000000beffbc723e */ /* 0x000fe200020006ff */
[----:B------:R-:W-:Y:S01]  /*7b60*/  HADD2.F32 R184, -RZ, R184.H1_H1 ;  /* 0x300000b8ffb87230 */ /* 0x000fe20000004100 */
[----:B------:R-:W-:Y:S01]  /*7b70*/  F2FP.SATFINITE.E4M3.F32.PACK_AB_MERGE_C R106, R115, R114, RZ ;  /* 0x00000072736a723e */ /* 0x000fe200048070ff */
[----:B------:R-:W-:Y:S01]  /*7b80*/  FMUL R119, R119, UR37 ;  /* 0x0000002577777c20 */ /* 0x000fe20008400000 */
[--C-:B------:R-:W-:Y:S02]  /*7b90*/  HADD2.F32 R133, -RZ, R134.reuse.H0_H0 ;  /* 0x20000086ff857230 */ /* 0x100fe40000004100 */
[----:B------:R-:W-:Y:S01]  /*7ba0*/  FMUL R74, R74, UR37 ;  /* 0x000000254a4a7c20 */ /* 0x000fe20008400000 */
[----:B------:R-:W-:Y:S01]  /*7bb0*/  HADD2.F32 R134, -RZ, R134.H1_H1 ;  /* 0x30000086ff867230 */ /* 0x000fe20000004100 */
[----:B------:R-:W-:Y:S01]  /*7bc0*/  F2FP.SATFINITE.E4M3.F32.PACK_AB_MERGE_C R106, R113, R112, R106 ;  /* 0x00000070716a723e */ /* 0x000fe2000480706a */
[----:B------:R-:W-:Y:S01]  /*7bd0*/  FFMA R119, R130, UR45, R119 ;  /* 0x0000002d82777c23 */ /* 0x000fe20008000077 */
[----:B------:R-:W-:Y:S01]  /*7be0*/  FFMA R0, R131, UR45, R0 ;  /* 0x0000002d83007c23 */ /* 0x000fe20008000000 */
[----:B------:R-:W-:Y:S01]  /*7bf0*/  FFMA R3, R132, UR45, R3 ;  /* 0x0000002d84037c23 */ /* 0x000fe20008000003 */
[----:B------:R-:W-:Y:S01]  /*7c00*/  FFMA R20, R133, UR45, R20 ;  /* 0x0000002d85147c23 */ /* 0x000fe20008000014 */
[----:B------:R-:W-:Y:S01]  /*7c10*/  F2FP.F16.E4M3.UNPACK_B R190, R190.H1 ;  /* 0x000000beffbe723e */ /* 0x000fe200030006ff */
[----:B------:R-:W-:Y:S01]  /*7c20*/  HADD2.F32 R138, -RZ, R138.H1_H1 ;  /* 0x3000008aff8a7230 */ /* 0x000fe20000004100 */
[----:B------:R-:W-:Y:S01]  /*7c30*/  F2FP.SATFINITE.E4M3.F32.PACK_AB_MERGE_C R107, R119, R118, RZ ;  /* 0x00000076776b723e */ /* 0x000fe200048070ff */
[----:B------:R-:W-:Y:S01]  /*7c40*/  FFMA R21, R134, UR45, R21 ;  /* 0x0000002d86157c23 */ /* 0x000fe20008000015 */
[----:B------:R-:W-:Y:S01]  /*7c50*/  FFMA R22, R135, UR45, R22 ;  /* 0x0000002d87167c23 */ /* 0x000fe20008000016 */
[----:B------:R-:W-:Y:S01]  /*7c60*/  FFMA R23, R136, UR45, R23 ;  /* 0x0000002d88177c23 */ /* 0x000fe20008000017 */
[--C-:B------:R-:W-:Y:S01]  /*7c70*/  HADD2.F32 R141, -RZ, R142.reuse.H0_H0 ;  /* 0x2000008eff8d7230 */ /* 0x100fe20000004100 */
[----:B------:R-:W-:Y:S01]  /*7c80*/  F2FP.SATFINITE.E4M3.F32.PACK_AB_MERGE_C R107, R117, R116, R107 ;  /* 0x00000074756b723e */ /* 0x000fe2000480706b */
[----:B------:R-:W-:Y:S01]  /*7c90*/  FFMA R88, R137, UR45, R88 ;  /* 0x0000002d89587c23 */ /* 0x000fe20008000058 */
[----:B------:R-:W-:Y:S01]  /*7ca0*/  HADD2.F32 R142, -RZ, R142.H1_H1 ;  /* 0x3000008eff8e7230 */ /* 0x000fe20000004100 */
[----:B------:R-:W-:Y:S01]  /*7cb0*/  F2FP.SATFINITE.E4M3.F32.PACK_AB_MERGE_C R20, R21, R20, RZ ;  /* 0x000000141514723e */ /* 0x000fe200048070ff */
[----:B------:R-:W-:Y:S01]  /*7cc0*/  FFMA R89, R138, UR45, R89 ;  /* 0x0000002d8a597c23 */ /* 0x000fe20008000059 */
[----:B------:R-:W-:Y:S01]  /*7cd0*/  FFMA R90, R139, UR45, R90 ;  /* 0x0000002d8b5a7c23 */ /* 0x000fe2000800005a */
[----:B------:R-:W-:Y:S01]  /*7ce0*/  FFMA R91, R140, UR45, R91 ;  /* 0x0000002d8c5b7c23 */ /* 0x000fe2000800005b */
[--C-:B------:R-:W-:Y:S02]  /*7cf0*/  HADD2.F32 R145, -RZ, R146.reuse.H0_H0 ;  /* 0x20000092ff917230 */ /* 0x100fe40000004100 */
[----:B------:R-:W-:Y:S01]  /*7d00*/  FFMA R92, R141, UR45, R92 ;  /* 0x0000002d8d5c7c23 */ /* 0x000fe2000800005c */
[-C--:B------:R-:W-:Y:S01]  /*7d10*/  F2FP.F16.E4M3.UNPACK_B R192, R191.reuse ;  /* 0x000000bfffc0723e */ /* 0x080fe200020006ff */
[----:B------:R-:W-:Y:S01]  /*7d20*/  HADD2.F32 R146, -RZ, R146.H1_H1 ;  /* 0x30000092ff927230 */ /* 0x000fe20000004100 */
[----:B------:R-:W-:Y:S01]  /*7d30*/  F2FP.SATFINITE.E4M3.F32.PACK_AB_MERGE_C R89, R89, R88, RZ ;  /* 0x000000585959723e */ /* 0x000fe200048070ff */
[----:B------:R-:W-:Y:S01]  /*7d40*/  FFMA R93, R142, UR45, R93 ;  /* 0x0000002d8e5d7c23 */ /* 0x000fe2000800005d */
[----:B------:R-:W-:Y:S01]  /*7d50*/  F2FP.SATFINITE.E4M3.F32.PACK_AB_MERGE_C R88, R3, R0, R20 ;  /* 0x000000000358723e */ /* 0x000fe20004807014 */
[----:B------:R-:W-:Y:S01]  /*7d60*/  FFMA R94, R143, UR45, R94 ;  /* 0x0000002d8f5e7c23 */ /* 0x000fe2000800005e */
[----:B------:R-:W-:Y:S01]  /*7d70*/  F2FP.SATFINITE.E4M3.F32.PACK_AB_MERGE_C R89, R23, R22, R89 ;  /* 0x000000161759723e */ /* 0x000fe20004807059 */
[----:B------:R-:W-:Y:S01]  /*7d80*/  FFMA R95, R144, UR45, R95 ;  /* 0x0000002d905f7c23 */ /* 0x000fe2000800005f */
[--C-:B------:R-:W-:Y:S01]  /*7d90*/  HADD2.F32 R149, -RZ, R150.reuse.H0_H0 ;  /* 0x20000096ff957230 */ /* 0x100fe20000004100 */
[----:B------:R-:W-:Y:S01]  /*7da0*/  F2FP.SATFINITE.E4M3.F32.PACK_AB_MERGE_C R92, R93, R92, RZ ;  /* 0x0000005c5d5c723e */ /* 0x000fe200048070ff */
[----:B------:R-:W-:Y:S01]  /*7db0*/  FFMA R96, R145, UR45, R96 ;  /* 0x0000002d91607c23 */ /* 0x000fe20008000060 */
[----:B------:R-:W-:Y:S01]  /*7dc0*/  HADD2.F32 R150, -RZ, R150.H1_H1 ;  /* 0x30000096ff967230 */ /* 0x000fe20000004100 */
[----:B------:R-:W-:Y:S01]  /*7dd0*/  IADD3 R3, PT, PT, R225, R234, RZ ;  /* 0x000000eae1037210 */ /* 0x000fe20007ffe0ff */
[----:B------:R-:W-:Y:S01]  /*7de0*/  FFMA R97, R146, UR45, R97 ;  /* 0x0000002d92617c23 */ /* 0x000fe20008000061 */
[----:B------:R-:W-:Y:S01]  /*7df0*/  F2FP.SATFINITE.E4M3.F32.PACK_AB_MERGE_C R90, R91, R90, R92 ;  /* 0x0000005a5b5a723e */ /* 0x000fe2000480705c */
[----:B------:R-:W-:Y:S01]  /*7e00*/  FFMA R72, R147, UR45, R72 ;  /* 0x0000002d93487c23 */ /* 0x000fe20008000048 */
[----:B------:R-:W-:Y:S01]  /*7e10*/  LEA R0, R3, UR47, 0x4 ;  /* 0x0000002f03007c11 */ /* 0x000fe2000f8e20ff */
[----:B------:R-:W-:Y:S01]  /*7e20*/  FFMA R73, R148, UR45, R73 ;  /* 0x0000002d94497c23 */ /* 0x000fe20008000049 */
[----:B------:R-:W-:Y:S01]  /*7e30*/  F2FP.SATFINITE.E4M3.F32.PACK_AB_MERGE_C R91, R97, R96, RZ ;  /* 0x00000060615b723e */ /* 0x000fe200048070ff */
[----:B------:R-:W-:Y:S01]  /*7e40*/  FFMA R74, R149, UR45, R74 ;  /* 0x0000002d954a7c23 */ /* 0x000fe2000800004a */
[--C-:B------:R-:W-:Y:S01]  /*7e50*/  HADD2.F32 R187, -RZ, R188.reuse.H0_H0 ;  /* 0x200000bcffbb7230 */ /* 0x100fe20000004100 */
[----:B------:R1:W-:Y:S01]  /*7e60*/  STS.128 [R0+0x3980], R104 ;  /* 0x0039806800007388 */ /* 0x0003e20000000c00 */
[----:B------:R-:W-:Y:S01]  /*7e70*/  F2FP.SATFINITE.E4M3.F32.PACK_AB_MERGE_C R91, R95, R94, R91 ;  /* 0x0000005e5f5b723e */ /* 0x000fe2000480705b */
[----:B------:R-:W-:Y:S02]  /*7e80*/  HADD2.F32 R188, -RZ, R188.H1_H1 ;  /* 0x300000bcffbc7230 */ /* 0x000fe40000004100 */
[----:B------:R-:W-:Y:S01]  /*7e90*/  FMUL R75, R75, UR37 ;  /* 0x000000254b4b7c20 */ /* 0x000fe20008400000 */
[--C-:B------:R-:W-:Y:S02]  /*7ea0*/  HADD2.F32 R153, -RZ, R154.reuse.H0_H0 ;  /* 0x2000009aff997230 */ /* 0x100fe40000004100 */
[----:B------:R-:W-:Y:S01]  /*7eb0*/  FMUL R78, R78, UR37 ;  /* 0x000000254e4e7c20 */ /* 0x000fe20008400000 */
[----:B------:R-:W-:Y:S02]  /*7ec0*/  HADD2.F32 R154, -RZ, R154.H1_H1 ;  /* 0x3000009aff9a7230 */ /* 0x000fe40000004100 */
[----:B------:R-:W-:Y:S01]  /*7ed0*/  FFMA R75, R150, UR45, R75 ;  /* 0x0000002d964b7c23 */ /* 0x000fe2000800004b */
[----:B------:R1:W-:Y:S01]  /*7ee0*/  STS.128 [R0+0x4180], R88 ;  /* 0x0041805800007388 */ /* 0x0003e20000000c00 */
[----:B------:R-:W-:Y:S01]  /*7ef0*/  FFMA R76, R151, UR45, R76 ;  /* 0x0000002d974c7c23 */ /* 0x000fe2000800004c */
[----:B------:R-:W-:Y:S01]  /*7f00*/  FFMA R77, R152, UR45, R77 ;  /* 0x0000002d984d7c23 */ /* 0x000fe2000800004d */
[----:B------:R-:W-:Y:S01]  /*7f10*/  FFMA R78, R153, UR45, R78 ;  /* 0x0000002d994e7c23 */ /* 0x000fe2000800004e */
        /* <DEDUP_REMOVED lines=10> */
[----:B------:R-:W-:Y:S01]  /*7fc0*/  FMUL R83, R83, UR37 ;  /* 0x0000002553537c20 */ /* 0x000fe20008400000 */
[--C-:B------:R-:W-:Y:S01]  /*7fd0*/  HADD2.F32 R161, -RZ, R162.reuse.H0_H0 ;  /* 0x200000a2ffa17230 */ /* 0x100fe20000004100 */
[----:B------:R-:W-:Y:S01]  /*7fe0*/  F2FP.SATFINITE.E4M3.F32.PACK_AB_MERGE_C R73, R79, R78, RZ ;  /* 0x0000004e4f49723e */ /* 0x000fe200048070ff */
[----:B------:R-:W-:Y:S01]  /*7ff0*/  FMUL R86, R86, UR37 ;  /* 0x0000002556567c20 */ /* 0x000fe20008400000 */
[----:B------:R-:W-:Y:S02]  /*8000*/  HADD2.F32 R162, -RZ, R162.H1_H1 ;  /* 0x300000a2ffa27230 */ /* 0x000fe40000004100 */
[----:B------:R-:W-:Y:S01]  /*8010*/  FFMA R83, R158, UR45, R83 ;  /* 0x0000002d9e537c23 */ /* 0x000fe20008000053 */
[----:B------:R-:W-:Y:S01]  /*8020*/  F2FP.SATFINITE.E4M3.F32.PACK_AB_MERGE_C R73, R77, R76, R73 ;  /* 0x0000004c4d49723e */ /* 0x000fe20004807049 */
        /* <DEDUP_REMOVED lines=14> */
[--C-:B------:R-:W-:Y:S01]  /*8110*/  HADD2.F32 R191, -RZ, R192.reuse.H0_H0 ;  /* 0x200000c0ffbf7230 */ /* 0x100fe20000004100 */
[----:B------:R-:W-:Y:S01]  /*8120*/  F2FP.SATFINITE.E4M3.F32.PACK_AB_MERGE_C R75, R87, R86, RZ ;  /* 0x00000056574b723e */ /* 0x000fe200048070ff */
[----:B------:R-:W-:Y:S02]  /*8130*/  HADD2.F32 R192, -RZ, R192.H1_H1 ;  /* 0x300000c0ffc07230 */ /* 0x000fe40000004100 */
[----:B------:R-:W-:Y:S01]  /*8140*/  FMUL R59, R59, UR37 ;  /* 0x000000253b3b7c20 */ /* 0x000fe20008400000 */
[--C-:B------:R-:W-:Y:S01]  /*8150*/  HADD2.F32 R169, -RZ, R170.reuse.H0_H0 ;  /* 0x200000aaffa97230 */ /* 0x100fe20000004100 */
[----:B------:R-:W-:Y:S01]  /*8160*/  F2FP.SATFINITE.E4M3.F32.PACK_AB_MERGE_C R75, R85, R84, R75 ;  /* 0x00000054554b723e */ /* 0x000fe2000480704b */
[----:B------:R-:W-:Y:S01]  /*8170*/  FMUL R62, R62, UR37 ;  /* 0x000000253e3e7c20 */ /* 0x000fe20008400000 */
[----:B------:R-:W-:Y:S02]  /*8180*/  HADD2.F32 R170, -RZ, R170.H1_H1 ;  /* 0x300000aaffaa7230 */ /* 0x000fe40000004100 */
[----:B------:R-:W-:Y:S01]  /*8190*/  FFMA R59, R166, UR45, R59 ;  /* 0x0000002da63b7c23 */ /* 0x000fe2000800003b */
[----:B------:R-:W-:Y:S01]  /*81a0*/  FFMA R60, R167, UR45, R60 ;  /* 0x0000002da73c7c23 */ /* 0x000fe2000800003c */
[----:B------:R1:W-:Y:S01]  /*81b0*/  STS.128 [R0+0x4980], R72 ;  /* 0x0049804800007388 */ /* 0x0003e20000000c00 */
[----:B------:R-:W-:Y:S01]  /*81c0*/  FFMA R61, R168, UR45, R61 ;  /* 0x0000002da83d7c23 */ /* 0x000fe2000800003d */
[----:B------:R-:W-:Y:S01]  /*81d0*/  FFMA R62, R169, UR45, R62 ;  /* 0x0000002da93e7c23 */ /* 0x000fe2000800003e */
[----:B------:R-:W-:Y:S01]  /*81e0*/  F2FP.F16.E4M3.UNPACK_B R196, R204 ;  /* 0x000000ccffc4723e */ /* 0x000fe200020006ff */
        /* <DEDUP_REMOVED lines=21> */
[----:B------:R-:W-:Y:S01]  /*8340*/  FFMA R69, R176, UR45, R69 ;  /* 0x0000002db0457c23 */ /* 0x000fe20008000045 */
[----:B------:R-:W-:Y:S01]  /*8350*/  FFMA R70, R177, UR45, R70 ;  /* 0x0000002db1467c23 */ /* 0x000fe20008000046 */
[-C--:B------:R-:W-:Y:S01]  /*8360*/  F2FP.F16.E4M3.UNPACK_B R200, R205.reuse ;  /* 0x000000cdffc8723e */ /* 0x080fe200020006ff */
        /* <DEDUP_REMOVED lines=73> */
[----:B------:R-:W-:Y:S01]  /*8800*/  F2FP.F16.E4M3.UNPACK_B R222, R222.H1 ;  /* 0x000000deffde723e */ /* 0x000fe200030006ff */
        /* <DEDUP_REMOVED lines=19> */
[----:B------:R-:W-:Y:S01]  /*8940*/  FMUL R39, R39, UR37 ;  /* 0x0000002527277c20 */ /* 0x000fe20008400000 */
[----:B------:R-:W-:Y:S01]  /*8950*/  FFMA R37, R208, UR45, R37 ;  /* 0x0000002dd0257c23 */ /* 0x000fe20008000025 */
[----:B------:R-:W-:Y:S01]  /*8960*/  FFMA R38, R209, UR45, R38 ;  /* 0x0000002dd1267c23 */ /* 0x000fe20008000026 */
[----:B------:R-:W-:Y:S01]  /*8970*/  FMUL R6, R6, UR37 ;  /* 0x0000002506067c20 */ /* 0x000fe20008400000 */
[----:B------:R-:W-:Y:S01]  /*8980*/  FFMA R39, R210, UR45, R39 ;  /* 0x0000002dd2277c23 */ /* 0x000fe20008000027 */
[----:B------:R-:W-:Y:S01]  /*8990*/  FFMA R4, R211, UR45, R4 ;  /* 0x0000002dd3047c23 */ /* 0x000fe20008000004 */
[----:B------:R-:W-:Y:S01]  /*89a0*/  FFMA R5, R212, UR45, R5 ;  /* 0x0000002dd4057c23 */ /* 0x000fe20008000005 */
[----:B------:R-:W-:Y:S01]  /*89b0*/  FFMA R6, R213, UR45, R6 ;  /* 0x0000002dd5067c23 */ /* 0x000fe20008000006 */
[----:B------:R-:W-:Y:S01]  /*89c0*/  FMUL R10, R10, UR37 ;  /* 0x000000250a0a7c20 */ /* 0x000fe20008400000 */
[----:B------:R-:W-:Y:S01]  /*89d0*/  FFMA R7, R214, UR45, R7 ;  /* 0x0000002dd6077c23 */ /* 0x000fe20008000007 */
[----:B------:R-:W-:Y:S01]  /*89e0*/  FMUL R11, R11, UR37 ;  /* 0x000000250b0b7c20 */ /* 0x000fe20008400000 */
[----:B------:R-:W-:Y:S01]  /*89f0*/  FFMA R8, R215, UR45, R8 ;  /* 0x0000002dd7087c23 */ /* 0x000fe20008000008 */
[----:B------:R-:W-:Y:S01]  /*8a00*/  F2FP.F16.E4M3.UNPACK_B R223, R223.H1 ;  /* 0x000000dfffdf723e */ /* 0x000fe200030006ff */
[----:B------:R-:W-:Y:S01]  /*8a10*/  FFMA R9, R216, UR45, R9 ;  /* 0x0000002dd8097c23 */ /* 0x000fe20008000009 */
[--C-:B------:R-:W-:Y:S02]  /*8a20*/  HADD2.F32 R221, -RZ, R222.reuse.H0_H0 ;  /* 0x200000deffdd7230 */ /* 0x100fe40000004100 */
[----:B------:R-:W-:Y:S01]  /*8a30*/  FFMA R10, R217, UR45, R10 ;  /* 0x0000002dd90a7c23 */ /* 0x000fe2000800000a */
[----:B------:R-:W-:Y:S02]  /*8a40*/  HADD2.F32 R222, -RZ, R222.H1_H1 ;  /* 0x300000deffde7230 */ /* 0x000fe40000004100 */
[----:B------:R-:W-:Y:S01]  /*8a50*/  FMUL R14, R14, UR37 ;  /* 0x000000250e0e7c20 */ /* 0x000fe20008400000 */
[--C-:B------:R-:W-:Y:S02]  /*8a60*/  HADD2.F32 R99, -RZ, R224.reuse.H0_H0 ;  /* 0x200000e0ff637230 */ /* 0x100fe40000004100 */
[----:B------:R-:W-:Y:S01]  /*8a70*/  FFMA R11, R218, UR45, R11 ;  /* 0x0000002dda0b7c23 */ /* 0x000fe2000800000b */
[----:B------:R-:W-:Y:S01]  /*8a80*/  FMUL R15, R15, UR37 ;  /* 0x000000250f0f7c20 */ /* 0x000fe20008400000 */
[----:B------:R-:W-:Y:S01]  /*8a90*/  FFMA R12, R219, UR45, R12 ;  /* 0x0000002ddb0c7c23 */ /* 0x000fe2000800000c */
[----:B------:R-:W-:Y:S02]  /*8aa0*/  HADD2.F32 R98, -RZ, R224.H1_H1 ;  /* 0x300000e0ff627230 */ /* 0x000fe40000004100 */
[----:B------:R-:W-:Y:S01]  /*8ab0*/  FFMA R13, R220, UR45, R13 ;  /* 0x0000002ddc0d7c23 */ /* 0x000fe2000800000d */
[--C-:B------:R-:W-:Y:S02]  /*8ac0*/  HADD2.F32 R101, -RZ, R223.reuse.H0_H0 ;  /* 0x200000dfff657230 */ /* 0x100fe40000004100 */
[----:B------:R-:W-:Y:S01]  /*8ad0*/  FFMA R14, R221, UR45, R14 ;  /* 0x0000002ddd0e7c23 */ /* 0x000fe2000800000e */
[----:B------:R-:W-:Y:S02]  /*8ae0*/  HADD2.F32 R100, -RZ, R223.H1_H1 ;  /* 0x300000dfff647230 */ /* 0x000fe40000004100 */
[----:B------:R-:W-:Y:S01]  /*8af0*/  FMUL R18, R18, UR37 ;  /* 0x0000002512127c20 */ /* 0x000fe20008400000 */
[----:B------:R-:W-:Y:S01]  /*8b00*/  FFMA R15, R222, UR45, R15 ;  /* 0x0000002dde0f7c23 */ /* 0x000fe2000800000f */
[----:B------:R-:W-:Y:S01]  /*8b10*/  FMUL R19, R19, UR37 ;  /* 0x0000002513137c20 */ /* 0x000fe20008400000 */
[----:B------:R-:W-:Y:S01]  /*8b20*/  FFMA R16, R99, UR45, R16 ;  /* 0x0000002d63107c23 */ /* 0x000fe20008000010 */
[----:B------:R-:W-:Y:S01]  /*8b30*/  FFMA R17, R98, UR45, R17 ;  /* 0x0000002d62117c23 */ /* 0x000fe20008000011 */
[----:B------:R-:W-:Y:S01]  /*8b40*/  FFMA R18, R101, UR45, R18 ;  /* 0x0000002d65127c23 */ /* 0x000fe20008000012 */
[----:B------:R-:W-:Y:S01]  /*8b50*/  FFMA R19, R100, UR45, R19 ;  /* 0x0000002d64137c23 */ /* 0x000fe20008000013 */
[----:B------:R-:W-:Y:S01]  /*8b60*/  F2FP.SATFINITE.E4M3.F32.PACK_AB_MERGE_C R6, R7, R6, RZ ;  /* 0x000000060706723e */ /* 0x000fe200048070ff */
[----:B------:R-:W-:Y:S01]  /*8b70*/  UIADD3 UR6, UPT, UPT, UR46, 0x1, URZ ;  /* 0x000000012e067890 */ /* 0x000fe2000fffe0ff */
[----:B------:R-:W-:Y:S01]  /*8b80*/  F2FP.SATFINITE.E4M3.F32.PACK_AB_MERGE_C R34, R35, R34, RZ ;  /* 0x000000222322723e */ /* 0x000fe200048070ff */
[----:B------:R-:W-:Y:S01]  /*8b90*/  BSSY.RECONVERGENT B0, `(.L_x_115) ;  /* 0x000003d000007945 */ /* 0x000fe20003800200 */
[----:B------:R-:W-:Y:S02]  /*8ba0*/  F2FP.SATFINITE.E4M3.F32.PACK_AB_MERGE_C R27, R39, R38, RZ ;  /* 0x00000026271b723e */ /* 0x000fe400048070ff */
[----:B------:R-:W-:Y:S02]  /*8bb0*/  F2FP.SATFINITE.E4M3.F32.PACK_AB_MERGE_C R10, R11, R10, RZ ;  /* 0x0000000a0b0a723e */ /* 0x000fe400048070ff */
[----:B------:R-:W-:Y:S02]  /*8bc0*/  F2FP.SATFINITE.E4M3.F32.PACK_AB_MERGE_C R14, R15, R14, RZ ;  /* 0x0000000e0f0e723e */ /* 0x000fe400048070ff */
[----:B------:R-:W-:Y:S02]  /*8bd0*/  F2FP.SATFINITE.E4M3.F32.PACK_AB_MERGE_C R18, R19, R18, RZ ;  /* 0x000000121312723e */ /* 0x000fe400048070ff */
[----:B------:R-:W-:Y:S02]  /*8be0*/  F2FP.SATFINITE.E4M3.F32.PACK_AB_MERGE_C R4, R5, R4, R6 ;  /* 0x000000040504723e */ /* 0x000fe40004807006 */
[----:B------:R-:W-:Y:S02]  /*8bf0*/  F2FP.SATFINITE.E4M3.F32.PACK_AB_MERGE_C R26, R33, R32, R34 ;  /* 0x00000020211a723e */ /* 0x000fe40004807022 */
[----:B------:R-:W-:Y:S02]  /*8c00*/  F2FP.SATFINITE.E4M3.F32.PACK_AB_MERGE_C R27, R37, R36, R27 ;  /* 0x00000024251b723e */ /* 0x000fe4000480701b */
[----:B------:R-:W-:Y:S02]  /*8c10*/  F2FP.SATFINITE.E4M3.F32.PACK_AB_MERGE_C R5, R9, R8, R10 ;  /* 0x000000080905723e */ /* 0x000fe4000480700a */
[----:B------:R-:W-:Y:S01]  /*8c20*/  F2FP.SATFINITE.E4M3.F32.PACK_AB_MERGE_C R6, R13, R12, R14 ;  /* 0x0000000c0d06723e */ /* 0x000fe2000480700e */
[----:B------:R1:W-:Y:S01]  /*8c30*/  STS.128 [R0+0x6180], R24 ;  /* 0x0061801800007388 */ /* 0x0003e20000000c00 */
[----:B------:R-:W-:Y:S07]  /*8c40*/  F2FP.SATFINITE.E4M3.F32.PACK_AB_MERGE_C R7, R17, R16, R18 ;  /* 0x000000101107723e */ /* 0x000fee0004807012 */
[----:B------:R1:W-:Y:S01]  /*8c50*/  STS.128 [R0+0x6980], R4 ;  /* 0x0069800400007388 */ /* 0x0003e20000000c00 */
[----:B------:R-:W-:Y:S01]  /*8c60*/  @!PT LDS RZ, [RZ] ;  /* 0x00000000fffff984 */ /* 0x000fe20000000800 */
[----:B------:R-:W-:Y:S01]  /*8c70*/  @!PT LDS RZ, [RZ] ;  /* 0x00000000fffff984 */ /* 0x000fe20000000800 */
[----:B------:R-:W-:Y:S01]  /*8c80*/  @!PT LDS RZ, [RZ] ;  /* 0x00000000fffff984 */ /* 0x000fe20000000800 */
[----:B------:R-:W-:Y:S01]  /*8c90*/  @!PT LDS RZ, [RZ] ;  /* 0x00000000fffff984 */ /* 0x000fe20000000800 */
[----:B------:R2:W-:Y:S07]  /*8ca0*/  MEMBAR.ALL.CTA ;  /* 0x0000000000007992 */ /* 0x0005ee0000008000 */
[----:B--2---:R-:W2:Y:S02]  /*8cb0*/  FENCE.VIEW.ASYNC.S ;  /* 0x00000000000073c6 */ /* 0x004ea40000000000 */
[----:B--2---:R-:W-:Y:S06]  /*8cc0*/  BAR.SYNC.DEFER_BLOCKING 0x1, 0x80 ;  /* 0x0042000000007b1d */ /* 0x004fec0000010000 */
[----:B------:R-:W-:Y:S05]  /*8cd0*/  @P0 BRA `(.L_x_116) ;  /* 0x0000000000a00947 */ /* 0x000fea0003800000 */
[----:B------:R-:W2:Y:S01]  /*8ce0*/  LDCU.64 UR14, c[0x0][0x348] ;  /* 0x00006900ff0e77ac */ /* 0x000ea20008000a00 */
[----:B------:R-:W-:Y:S02]  /*8cf0*/  UIMAD UR9, UR50, 0x70, URZ ;  /* 0x00000070320978a4 */ /* 0x000fe4000f8e02ff */
[----:B------:R-:W-:Y:S02]  /*8d00*/  USHF.L.U32 UR10, UR49, 0x7, URZ ;  /* 0x00000007310a7899 */ /* 0x000fe400080006ff */
[----:B------:R-:W-:Y:S01]  /*8d10*/  UIADD3 UR8, UPT, UPT, UR47, 0x3980, URZ ;  /* 0x000039802f087890 */ /* 0x000fe2000fffe0ff */
[----:B------:R-:W-:Y:S01]  /*8d20*/  UMOV UR11, UR36 ;  /* 0x00000024000b7c82 */ /* 0x000fe20008000000 */
[----:B------:R-:W-:Y:S02]  /*8d30*/  UIADD3 UR16, UPT, UPT, UR47, 0x4180, URZ ;  /* 0x000041802f107890 */ /* 0x000fe4000fffe0ff */
[----:B------:R-:W-:Y:S01]  /*8d40*/  UIADD3 UR17, UPT, UPT, UR9, 0x10, URZ ;  /* 0x0000001009117890 */ /* 0x000fe2000fffe0ff */
[----:B------:R-:W-:Y:S01]  /*8d50*/  UMOV UR19, UR36 ;  /* 0x0000002400137c82 */ /* 0x000fe20008000000 */
[----:B------:R-:W-:Y:S01]  /*8d60*/  UMOV UR18, UR10 ;  /* 0x0000000a00127c82 */ /* 0x000fe20008000000 */
[----:B------:R-:W-:Y:S02]  /*8d70*/  UIADD3 UR28, UPT, UPT, UR47, 0x4980, URZ ;  /* 0x000049802f1c7890 */ /* 0x000fe4000fffe0ff */
[----:B--2---:R-:W-:Y:S02]  /*8d80*/  UIADD3 UR4, UP0, UPT, UR14, 0x680, URZ ;  /* 0x000006800e047890 */ /* 0x004fe4000ff1e0ff */
[----:B------:R-:W-:Y:S02]  /*8d90*/  UIADD3 UR29, UPT, UPT, UR9, 0x20, URZ ;  /* 0x00000020091d7890 */ /* 0x000fe4000fffe0ff */
[----:B------:R-:W-:Y:S01]  /*8da0*/  UIADD3.X UR5, UPT, UPT, URZ, UR15, URZ, UP0, !UPT ;  /* 0x0000000fff057290 */ /* 0x000fe200087fe4ff */
[----:B------:R-:W-:Y:S01]  /*8db0*/  UMOV UR31, UR36 ;  /* 0x00000024001f7c82 */ /* 0x000fe20008000000 */
[----:B------:R-:W-:Y:S01]  /*8dc0*/  UMOV UR30, UR10 ;  /* 0x0000000a001e7c82 */ /* 0x000fe20008000000 */
[----:B------:R-:W-:Y:S02]  /*8dd0*/  UIADD3 UR32, UPT, UPT, UR47, 0x5180, URZ ;  /* 0x000051802f207890 */ /* 0x000fe4000fffe0ff */
[----:B------:R-:W-:Y:S01]  /*8de0*/  UIADD3 UR33, UPT, UPT, UR9, 0x30, URZ ;  /* 0x0000003009217890 */ /* 0x000fe2000fffe0ff */
[----:B------:R-:W-:Y:S03]  /*8df0*/  UMOV UR35, UR36 ;  /* 0x0000002400237c82 */ /* 0x000fe60008000000 */
[----:B------:R2:W-:Y:S01]  /*8e00*/  UTMASTG.3D [UR8], [UR4] ;  /* 0x00000008040073b5 */ /* 0x0005e20008010000 */
[----:B------:R-:W-:Y:S01]  /*8e10*/  UMOV UR34, UR10 ;  /* 0x0000000a00227c82 */ /* 0x000fe20008000000 */
[----:B------:R-:W-:Y:S02]  /*8e20*/  UIADD3 UR24, UPT, UPT, UR47, 0x5980, URZ ;  /* 0x000059802f187890 */ /* 0x000fe4000fffe0ff */
[----:B------:R-:W-:Y:S01]  /*8e30*/  UIADD3 UR25, UPT, UPT, UR9, 0x40, URZ ;  /* 0x0000004009197890 */ /* 0x000fe2000fffe0ff */
[----:B------:R-:W-:Y:S01]  /*8e40*/  UMOV UR27, UR36 ;  /* 0x00000024001b7c82 */ /* 0x000fe20008000000 */
[----:B------:R-:W-:Y:S01]  /*8e50*/  UMOV UR26, UR10 ;  /* 0x0000000a001a7c82 */ /* 0x000fe20008000000 */
[----:B------:R2:W-:Y:S01]  /*8e60*/  UTMASTG.3D [UR16], [UR4] ;  /* 0x00000010040073b5 */ /* 0x0005e20008010000 */
[----:B------:R-:W-:Y:S02]  /*8e70*/  UIADD3 UR20, UPT, UPT, UR47, 0x6180, URZ ;  /* 0x000061802f147890 */ /* 0x000fe4000fffe0ff */
[----:B------:R-:W-:Y:S01]  /*8e80*/  UIADD3 UR21, UPT, UPT, UR9, 0x50, URZ ;  /* 0x0000005009157890 */ /* 0x000fe2000fffe0ff */
[----:B------:R-:W-:Y:S01]  /*8e90*/  UMOV UR23, UR36 ;  /* 0x0000002400177c82 */ /* 0x000fe20008000000 */
[----:B------:R-:W-:Y:S01]  /*8ea0*/  UMOV UR22, UR10 ;  /* 0x0000000a00167c82 */ /* 0x000fe20008000000 */
[----:B------:R-:W-:Y:S01]  /*8eb0*/  UIADD3 UR12, UPT, UPT, UR47, 0x6980, URZ ;  /* 0x000069802f0c7890 */ /* 0x000fe2000fffe0ff */
[----:B------:R2:W-:Y:S01]  /*8ec0*/  UTMASTG.3D [UR28], [UR4] ;  /* 0x0000001c040073b5 */ /* 0x0005e20008010000 */
[----:B------:R-:W-:Y:S01]  /*8ed0*/  UIADD3 UR13, UPT, UPT, UR9, 0x60, URZ ;  /* 0x00000060090d7890 */ /* 0x000fe2000fffe0ff */
[----:B------:R-:W-:Y:S01]  /*8ee0*/  UMOV UR15, UR36 ;  /* 0x00000024000f7c82 */ /* 0x000fe20008000000 */
[----:B------:R-:W-:Y:S01]  /*8ef0*/  UMOV UR14, UR10 ;  /* 0x0000000a000e7c82 */ /* 0x000fe20008000000 */
[----:B------:R2:W-:Y:S01]  /*8f00*/  UTMASTG.3D [UR32], [UR4] ;  /* 0x00000020040073b5 */ /* 0x0005e20008010000 */
[----:B------:R2:W-:Y:S01]  /*8f10*/  UTMASTG.3D [UR24], [UR4] ;  /* 0x00000018040073b5 */ /* 0x0005e20008010000 */
[----:B------:R2:W-:Y:S04]  /*8f20*/  UTMASTG.3D [UR20], [UR4] ;  /* 0x00000014040073b5 */ /* 0x0005e80008010000 */
[----:B------:R2:W-:Y:S01]  /*8f30*/  UTMASTG.3D [UR12], [UR4] ;  /* 0x0000000c040073b5 */ /* 0x0005e20008010000 */
[----:B------:R0:W-:Y:S01]  /*8f40*/  UTMACMDFLUSH ;  /* 0x00000000000079b7 */ /* 0x0001e20000000000 */
[----:B--2---:R-:W-:Y:S04]  /*8f50*/  DEPBAR.LE SB0, 0x0 ;  /* 0x000080000000791a */ /* 0x004fe80000000000 */
.L_x_116:
[----:B------:R-:W-:Y:S05]  /*8f60*/  BSYNC.RECONVERGENT B0 ;  /* 0x0000000000007941 */ /* 0x000fea0003800200 */
.L_x_115:
[----:B------:R-:W-:Y:S01]  /*8f70*/  UISETP.NE.AND UP2, UPT, UR53, URZ, UPT ;  /* 0x000000ff3500728c */ /* 0x000fe2000bf45270 */
[----:B------:R-:W-:Y:S01]  /*8f80*/  BAR.SYNC.DEFER_BLOCKING 0x1, 0x80 ;  /* 0x0042000000007b1d */ /* 0x000fe20000010000 */
[----:B------:R-:W-:Y:S01]  /*8f90*/  UISETP.NE.AND UP0, UPT, UR51, 0x2, UPT ;  /* 0x000000023300788c */ /* 0x000fe2000bf05270 */
[----:B------:R-:W-:Y:S01]  /*8fa0*/  R2UR UR5, R232 ;  /* 0x00000000e80572ca */ /* 0x000fe200000e0000 */
[----:B------:R-:W-:Y:S01]  /*8fb0*/  UISETP.NE.AND UP1, UPT, UR6, 0x4, UPT ;  /* 0x000000040600788c */ /* 0x000fe2000bf25270 */
[----:B------:R-:W-:Y:S01]  /*8fc0*/  R2UR UR4, R233 ;  /* 0x00000000e90472ca */ /* 0x000fe200000e0000 */
[----:B------:R-:W-:Y:S02]  /*8fd0*/  USEL UR16, UR51, URZ, UP0 ;  /* 0x000000ff33107287 */ /* 0x000fe40008000000 */
[----:B------:R-:W-:Y:S08]  /*8fe0*/  USEL UR46, UR6, URZ, UP1 ;  /* 0x000000ff062e7287 */ /* 0x000ff00008800000 */
[----:B------:R-:W-:Y:S02]  /*8ff0*/  UIADD3 UR50, UPT, UPT, UR38, UR5, URZ ;  /* 0x0000000526327290 */ /* 0x000fe4000fffe0ff */
[----:B------:R-:W-:Y:S02]  /*9000*/  UIADD3 UR49, UPT, UPT, UR39, UR4, URZ ;  /* 0x0000000427317290 */ /* 0x000fe4000fffe0ff */
[----:B------:R-:W-:Y:S02]  /*9010*/  USEL UR5, URZ, 0x1, UP0 ;  /* 0x00000001ff057887 */ /* 0x000fe40008000000 */
[----:B------:R-:W-:Y:S02]  /*9020*/  USEL UR4, URZ, 0x1, UP1 ;  /* 0x00000001ff047887 */ /* 0x000fe40008800000 */
[----:B------:R-:W-:Y:S02]  /*9030*/  ULOP3.LUT UR54, UR54, UR5, URZ, 0x3c, !UPT ;  /* 0x0000000536367292 */ /* 0x000fe4000f8e3cff */
[----:B------:R-:W-:Y:S01]  /*9040*/  ULOP3.LUT UR55, UR55, UR4, URZ, 0x3c, !UPT ;  /* 0x0000000437377292 */ /* 0x000fe2000f8e3cff */
[----:B------:R-:W-:Y:S01]  /*9050*/  UMOV UR36, UR57 ;  /* 0x0000003900247c82 */ /* 0x000fe20008000000 */
[----:B------:R-:W-:Y:S10]  /*9060*/  BRA.U UP2, `(.L_x_117) ;  /* 0xffffffc5024c7547 */ /* 0x000ff4000b83ffff */
[----:B------:R-:W-:Y:S05]  /*9070*/  EXIT ;  /* 0x000000000000794d */ /* 0x000fea0003800000 */
.L_x_24:
[----:B--2---:R2:W3:Y:S02]  /*9080*/  SYNCS.PHASECHK.TRANS64.TRYWAIT P0, [R3+URZ+0x110], R2 ;  /* 0x00011002030075a7 */ /* 0x0044e400080011ff */
[----:B---3--:R-:W-:Y:S05]  /*9090*/  @!P0 NANOSLEEP.SYNCS 0x989680 ;  /* 0x009896800000895d */ /* 0x008fea0003900000 */
[----:B------:R-:W3:Y:S02]  /*90a0*/  @!P0 SYNCS.PHASECHK.TRANS64 P0, [R3+URZ+0x110], R2 ;  /* 0x00011002030085a7 */ /* 0x000ee400080010ff */
[----:B---3--:R-:W-:Y:S05]  /*90b0*/  @!P0 BRA `(.L_x_24) ;  /* 0xfffffffc00f08947 */ /* 0x008fea000383ffff */
[----:B------:R-:W-:Y:S05]  /*90c0*/  BRA `(.L_x_118) ;  /* 0xffffff88001c7947 */ /* 0x000fea000383ffff */
.L_x_27:
[----:B-1----:R-:W-:Y:S07]  /*90d0*/  MOV R0, UR33 ;  /* 0x0000002100007c02 */ /* 0x002fee0008000f00 */
.L_x_119:
[----:B-1----:R1:W2:Y:S02]  /*90e0*/  SYNCS.PHASECHK.TRANS64.TRYWAIT P0, [R0+URZ+0x40], R3 ;  /* 0x00004003000075a7 */ /* 0x0022a400080011ff */
[----:B--2---:R-:W-:Y:S05]  /*90f0*/  @!P0 NANOSLEEP.SYNCS 0x989680 ;  /* 0x009896800000895d */ /* 0x004fea0003900000 */
[----:B------:R-:W2:Y:S02]  /*9100*/  @!P0 SYNCS.PHASECHK.TRANS64 P0, [R0+URZ+0x40], R3 ;  /* 0x00004003000085a7 */ /* 0x000ea400080010ff */
[----:B--2---:R-:W-:Y:S05]  /*9110*/  @!P0 BRA `(.L_x_119) ;  /* 0xfffffffc00f08947 */ /* 0x004fea000383ffff */
[----:B------:R-:W-:Y:S05]  /*9120*/  BRA `(.L_x_26) ;  /* 0xffffff8800787947 */ /* 0x000fea000383ffff */
.L_x_34:
[----:B-1----:R-:W-:Y:S07]  /*9130*/  MOV R0, UR17 ;  /* 0x0000001100007c02 */ /* 0x002fee0008000f00 */
.L_x_120:
[----:B-1----:R1:W2:Y:S02]  /*9140*/  SYNCS.PHASECHK.TRANS64.TRYWAIT P0, [R0+URZ+0x40], R3 ;  /* 0x00004003000075a7 */ /* 0x0022a400080011ff */
[----:B--2---:R-:W-:Y:S05]  /*9150*/  @!P0 NANOSLEEP.SYNCS 0x989680 ;  /* 0x009896800000895d */ /* 0x004fea0003900000 */
[----:B------:R-:W2:Y:S02]  /*9160*/  @!P0 SYNCS.PHASECHK.TRANS64 P0, [R0+URZ+0x40], R3 ;  /* 0x00004003000085a7 */ /* 0x000ea400080010ff */
[----:B--2---:R-:W-:Y:S05]  /*9170*/  @!P0 BRA `(.L_x_120) ;  /* 0xfffffffc00f08947 */ /* 0x004fea000383ffff */
[----:B------:R-:W-:Y:S05]  /*9180*/  BRA `(.L_x_33) ;  /* 0xffffff8c00347947 */ /* 0x000fea000383ffff */
.L_x_39:
[----:B-1----:R1:W2:Y:S02]  /*9190*/  SYNCS.PHASECHK.TRANS64.TRYWAIT P0, [R3+URZ+0xa0], R0 ;  /* 0x0000a000030075a7 */ /* 0x0022a400080011ff */
[----:B--2---:R-:W-:Y:S05]  /*91a0*/  @!P0 NANOSLEEP.SYNCS 0x989680 ;  /* 0x009896800000895d */ /* 0x004fea0003900000 */
[----:B------:R-:W2:Y:S02]  /*91b0*/  @!P0 SYNCS.PHASECHK.TRANS64 P0, [R3+URZ+0xa0], R0 ;  /* 0x0000a000030085a7 */ /* 0x000ea400080010ff */
[----:B--2---:R-:W-:Y:S05]  /*91c0*/  @!P0 BRA `(.L_x_39) ;  /* 0xfffffffc00f08947 */ /* 0x004fea000383ffff */
[----:B------:R-:W-:Y:S05]  /*91d0*/  BRA `(.L_x_121) ;  /* 0xffffff8c00d87947 */ /* 0x000fea000383ffff */
.L_x_43:
[----:B-1----:R-:W-:-:S07]  /*91e0*/  MOV R0, UR4 ;  /* 0x0000000400007c02 */ /* 0x002fce0008000f00 */
.L_x_122:
[----:B-1----:R1:W2:Y:S02]  /*91f0*/  SYNCS.PHASECHK.TRANS64.TRYWAIT P0, [R0+URZ], R3 ;  /* 0x00000003000075a7 */ /* 0x0022a400080011ff */
[----:B--2---:R-:W-:Y:S05]  /*9200*/  @!P0 NANOSLEEP.SYNCS 0x989680 ;  /* 0x009896800000895d */ /* 0x004fea0003900000 */
[----:B------:R-:W2:Y:S02]  /*9210*/  @!P0 SYNCS.PHASECHK.TRANS64 P0, [R0+URZ], R3 ;  /* 0x00000003000085a7 */ /* 0x000ea400080010ff */
[----:B--2---:R-:W-:Y:S05]  /*9220*/  @!P0 BRA `(.L_x_122) ;  /* 0xfffffffc00f08947 */ /* 0x004fea000383ffff */
[----:B------:R-:W-:Y:S05]  /*9230*/  BRA `(.L_x_123) ;  /* 0xffffff9400847947 */ /* 0x000fea000383ffff */
.L_x_44:
[----:B------:R-:W-:-:S07]  /*9240*/  MOV R0, UR5 ;  /* 0x0000000500007c02 */ /* 0x000fce0008000f00 */
.L_x_124:
[----:B-1----:R1:W2:Y:S02]  /*9250*/  SYNCS.PHASECHK.TRANS64.TRYWAIT P0, [R0+URZ], R3 ;  /* 0x00000003000075a7 */ /* 0x0022a400080011ff */
[----:B--2---:R-:W-:Y:S05]  /*9260*/  @!P0 NANOSLEEP.SYNCS 0x989680 ;  /* 0x009896800000895d */ /* 0x004fea0003900000 */
[----:B------:R-:W2:Y:S02]  /*9270*/  @!P0 SYNCS.PHASECHK.TRANS64 P0, [R0+URZ], R3 ;  /* 0x00000003000085a7 */ /* 0x000ea400080010ff */
[----:B--2---:R-:W-:Y:S05]  /*9280*/  @!P0 BRA `(.L_x_124) ;  /* 0xfffffffc00f08947 */ /* 0x004fea000383ffff */
[----:B------:R-:W-:Y:S05]  /*9290*/  BRA `(.L_x_125) ;  /* 0xffffff9400907947 */ /* 0x000fea000383ffff */
.L_x_45:
[----:B------:R-:W-:-:S07]  /*92a0*/  MOV R0, UR5 ;  /* 0x0000000500007c02 */ /* 0x000fce0008000f00 */
.L_x_126:
[----:B-1----:R1:W2:Y:S02]  /*92b0*/  SYNCS.PHASECHK.TRANS64.TRYWAIT P0, [R0+URZ], R3 ;  /* 0x00000003000075a7 */ /* 0x0022a400080011ff */
[----:B--2---:R-:W-:Y:S05]  /*92c0*/  @!P0 NANOSLEEP.SYNCS 0x989680 ;  /* 0x009896800000895d */ /* 0x004fea0003900000 */
[----:B------:R-:W2:Y:S02]  /*92d0*/  @!P0 SYNCS.PHASECHK.TRANS64 P0, [R0+URZ], R3 ;  /* 0x00000003000085a7 */ /* 0x000ea400080010ff */
[----:B--2---:R-:W-:Y:S05]  /*92e0*/  @!P0 BRA `(.L_x_126) ;  /* 0xfffffffc00f08947 */ /* 0x004fea000383ffff */
[----:B------:R-:W-:Y:S05]  /*92f0*/  BRA `(.L_x_127) ;  /* 0xffffff94009c7947 */ /* 0x000fea000383ffff */
.L_x_46:
[----:B------:R-:W-:-:S07]  /*9300*/  MOV R0, UR5 ;  /* 0x0000000500007c02 */ /* 0x000fce0008000f00 */
.L_x_128:
[----:B-1----:R1:W2:Y:S02]  /*9310*/  SYNCS.PHASECHK.TRANS64.TRYWAIT P0, [R0+URZ], R3 ;  /* 0x00000003000075a7 */ /* 0x0022a400080011ff */
[----:B--2---:R-:W-:Y:S05]  /*9320*/  @!P0 NANOSLEEP.SYNCS 0x989680 ;  /* 0x009896800000895d */ /* 0x004fea0003900000 */
[----:B------:R-:W2:Y:S02]  /*9330*/  @!P0 SYNCS.PHASECHK.TRANS64 P0, [R0+URZ], R3 ;  /* 0x00000003000085a7 */ /* 0x000ea400080010ff */
[----:B--2---:R-:W-:Y:S05]  /*9340*/  @!P0 BRA `(.L_x_128) ;  /* 0xfffffffc00f08947 */ /* 0x004fea000383ffff */
[----:B------:R-:W-:Y:S05]  /*9350*/  BRA `(.L_x_129) ;  /* 0xffffff9400a87947 */ /* 0x000fea000383ffff */
.L_x_47:
[----:B------:R-:W-:-:S07]  /*9360*/  MOV R0, UR5 ;  /* 0x0000000500007c02 */ /* 0x000fce0008000f00 */
.L_x_130:
[----:B-1----:R1:W2:Y:S02]  /*9370*/  SYNCS.PHASECHK.TRANS64.TRYWAIT P0, [R0+URZ], R3 ;  /* 0x00000003000075a7 */ /* 0x0022a400080011ff */
[----:B--2---:R-:W-:Y:S05]  /*9380*/  @!P0 NANOSLEEP.SYNCS 0x989680 ;  /* 0x009896800000895d */ /* 0x004fea0003900000 */
[----:B------:R-:W2:Y:S02]  /*9390*/  @!P0 SYNCS.PHASECHK.TRANS64 P0, [R0+URZ], R3 ;  /* 0x00000003000085a7 */ /* 0x000ea400080010ff */
[----:B--2---:R-:W-:Y:S05]  /*93a0*/  @!P0 BRA `(.L_x_130) ;  /* 0xfffffffc00f08947 */ /* 0x004fea000383ffff */
[----:B------:R-:W-:Y:S05]  /*93b0*/  BRA `(.L_x_131) ;  /* 0xffffff9400b47947 */ /* 0x000fea000383ffff */
.L_x_48:
[----:B------:R-:W-:-:S07]  /*93c0*/  MOV R0, UR5 ;  /* 0x0000000500007c02 */ /* 0x000fce0008000f00 */
.L_x_132:
[----:B-1----:R1:W2:Y:S02]  /*93d0*/  SYNCS.PHASECHK.TRANS64.TRYWAIT P0, [R0+URZ], R3 ;  /* 0x00000003000075a7 */ /* 0x0022a400080011ff */
[----:B--2---:R-:W-:Y:S05]  /*93e0*/  @!P0 NANOSLEEP.SYNCS 0x989680 ;  /* 0x009896800000895d */ /* 0x004fea0003900000 */
[----:B------:R-:W2:Y:S02]  /*93f0*/  @!P0 SYNCS.PHASECHK.TRANS64 P0, [R0+URZ], R3 ;  /* 0x00000003000085a7 */ /* 0x000ea400080010ff */
[----:B--2---:R-:W-:Y:S05]  /*9400*/  @!P0 BRA `(.L_x_132) ;  /* 0xfffffffc00f08947 */ /* 0x004fea000383ffff */
[----:B------:R-:W-:Y:S05]  /*9410*/  BRA `(.L_x_133) ;  /* 0xffffff9400c07947 */ /* 0x000fea000383ffff */
.L_x_49:
[----:B------:R-:W-:-:S07]  /*9420*/  MOV R0, UR5 ;  /* 0x0000000500007c02 */ /* 0x000fce0008000f00 */
.L_x_134:
[----:B-1----:R1:W2:Y:S02]  /*9430*/  SYNCS.PHASECHK.TRANS64.TRYWAIT P0, [R0+URZ], R3 ;  /* 0x00000003000075a7 */ /* 0x0022a400080011ff */
[----:B--2---:R-:W-:Y:S05]  /*9440*/  @!P0 NANOSLEEP.SYNCS 0x989680 ;  /* 0x009896800000895d */ /* 0x004fea0003900000 */
[----:B------:R-:W2:Y:S02]  /*9450*/  @!P0 SYNCS.PHASECHK.TRANS64 P0, [R0+URZ], R3 ;  /* 0x00000003000085a7 */ /* 0x000ea400080010ff */
[----:B--2---:R-:W-:Y:S05]  /*9460*/  @!P0 BRA `(.L_x_134) ;  /* 0xfffffffc00f08947 */ /* 0x004fea000383ffff */
[----:B------:R-:W-:Y:S05]  /*9470*/  BRA `(.L_x_135) ;  /* 0xffffff9400cc7947 */ /* 0x000fea000383ffff */
.L_x_52:
[----:B-1----:R1:W2:Y:S02]  /*9480*/  SYNCS.PHASECHK.TRANS64.TRYWAIT P0, [R0+URZ+0x100], R5 ;  /* 0x00010005000075a7 */ /* 0x0022a400080011ff */
[----:B--2---:R-:W-:Y:S05]  /*9490*/  @!P0 NANOSLEEP.SYNCS 0x989680 ;  /* 0x009896800000895d */ /* 0x004fea0003900000 */
[----:B------:R-:W2:Y:S02]  /*94a0*/  @!P0 SYNCS.PHASECHK.TRANS64 P0, [R0+URZ+0x100], R5 ;  /* 0x00010005000085a7 */ /* 0x000ea400080010ff */
[----:B--2---:R-:W-:Y:S05]  /*94b0*/  @!P0 BRA `(.L_x_52) ;  /* 0xfffffffc00f08947 */ /* 0x004fea000383ffff */
[----:B------:R-:W-:Y:S05]  /*94c0*/  BRA `(.L_x_136) ;  /* 0xffffff98002c7947 */ /* 0x000fea000383ffff */
.L_x_53:
[----:B------:R-:W-:-:S07]  /*94d0*/  MOV R0, UR4 ;  /* 0x0000000400007c02 */ /* 0x000fce0008000f00 */
.L_x_137:
[----:B-1----:R1:W2:Y:S02]  /*94e0*/  SYNCS.PHASECHK.TRANS64.TRYWAIT P0, [R0+URZ+0xb0], R7 ;  /* 0x0000b007000075a7 */ /* 0x0022a400080011ff */
[----:B--2---:R-:W-:Y:S05]  /*94f0*/  @!P0 NANOSLEEP.SYNCS 0x989680 ;  /* 0x009896800000895d */ /* 0x004fea0003900000 */
[----:B------:R-:W2:Y:S02]  /*9500*/  @!P0 SYNCS.PHASECHK.TRANS64 P0, [R0+URZ+0xb0], R7 ;  /* 0x0000b007000085a7 */ /* 0x000ea400080010ff */
[----:B--2---:R-:W-:Y:S05]  /*9510*/  @!P0 BRA `(.L_x_137) ;  /* 0xfffffffc00f08947 */ /* 0x004fea000383ffff */
[----:B------:R-:W-:Y:S05]  /*9520*/  BRA `(.L_x_138) ;  /* 0xffffff98003c7947 */ /* 0x000fea000383ffff */
.L_x_54:
[----:B-1----:R1:W2:Y:S02]  /*9530*/  SYNCS.PHASECHK.TRANS64.TRYWAIT P1, [R0+URZ+0xa0], R5 ;  /* 0x0000a005000075a7 */ /* 0x0022a400080211ff */
[----:B--2---:R-:W-:Y:S05]  /*9540*/  @!P1 NANOSLEEP.SYNCS 0x989680 ;  /* 0x009896800000995d */ /* 0x004fea0003900000 */
[----:B------:R-:W2:Y:S02]  /*9550*/  @!P1 SYNCS.PHASECHK.TRANS64 P1, [R0+URZ+0xa0], R5 ;  /* 0x0000a005000095a7 */ /* 0x000ea400080210ff */
[----:B--2---:R-:W-:Y:S05]  /*9560*/  @!P1 BRA `(.L_x_54) ;  /* 0xfffffffc00f09947 */ /* 0x004fea000383ffff */
[----:B------:R-:W-:Y:S05]  /*9570*/  BRA `(.L_x_139) ;  /* 0xffffff98006c7947 */ /* 0x000fea000383ffff */
.L_x_57:
[----:B------:R-:W-:-:S07]  /*9580*/  MOV R0, UR4 ;  /* 0x0000000400007c02 */ /* 0x000fce0008000f00 */
.L_x_140:
[----:B-1----:R1:W2:Y:S02]  /*9590*/  SYNCS.PHASECHK.TRANS64.TRYWAIT P0, [R0+URZ+0xb0], R3 ;  /* 0x0000b003000075a7 */ /* 0x0022a400080011ff */
[----:B--2---:R-:W-:Y:S05]  /*95a0*/  @!P0 NANOSLEEP.SYNCS 0x989680 ;  /* 0x009896800000895d */ /* 0x004fea0003900000 */
[----:B------:R-:W2:Y:S02]  /*95b0*/  @!P0 SYNCS.PHASECHK.TRANS64 P0, [R0+URZ+0xb0], R3 ;  /* 0x0000b003000085a7 */ /* 0x000ea400080010ff */
[----:B--2---:R-:W-:Y:S05]  /*95c0*/  @!P0 BRA `(.L_x_140) ;  /* 0xfffffffc00f08947 */ /* 0x004fea000383ffff */
[----:B------:R-:W-:Y:S05]  /*95d0*/  BRA `(.L_x_56) ;  /* 0xffffff9800c07947 */ /* 0x000fea000383ffff */
.L_x_66:
[----:B-1----:R-:W-:-:S04]  /*95e0*/  MOV R5, UR6 ;  /* 0x0000000600057c02 */ /* 0x002fc80008000f00 */
[----:B------:R1:W2:Y:S03]  /*95f0*/  SYNCS.PHASECHK.TRANS64.TRYWAIT P0, [R5+URZ+0x8], R6 ;  /* 0x00000806050075a7 */ /* 0x0002a600080011ff */
[----:B--2---:R-:W-:Y:S05]  /*9600*/  @!P0 NANOSLEEP.SYNCS 0x989680 ;  /* 0x009896800000895d */ /* 0x004fea0003900000 */
[----:B------:R-:W2:Y:S02]  /*9610*/  @!P0 SYNCS.PHASECHK.TRANS64 P0, [R5+URZ+0x8], R6 ;  /* 0x00000806050085a7 */ /* 0x000ea400080010ff */
[----:B--2---:R-:W-:Y:S05]  /*9620*/  @!P0 BRA `(.L_x_66) ;  /* 0xfffffffc00ec8947 */ /* 0x004fea000383ffff */
[----:B------:R-:W-:Y:S05]  /*9630*/  BRA `(.L_x_65) ;  /* 0xffffff9c00747947 */ /* 0x000fea000383ffff */
.L_x_68:
[----:B------:R-:W-:Y:S01]  /*9640*/  BSSY B0, `(.L_x_141) ;  /* 0x0000006000007945 */ /* 0x000fe20003800000 */
[----:B------:R-:W-:-:S07]  /*9650*/  MOV R15, 0xffffffff ;  /* 0xffffffff000f7802 */ /* 0x000fce0000000f00 */
[----:B-1----:R-:W-:Y:S05]  /*9660*/  WARPSYNC.COLLECTIVE R15, `(.L_x_142) ;  /* 0x000000000f0c7348 */ /* 0x002fea0003c00000 */
[----:B------:R-:W-:Y:S02]  /*9670*/  ELECT P6, UR79, PT ;  /* 0x00000000004f782f */ /* 0x000fe400038c0000 */
[----:B------:R-:W-:Y:S01]  /*9680*/  MOV R14, UR79 ;  /* 0x0000004f000e7c02 */ /* 0x000fe20008000f00 */
[----:B-1----:R-:W-:Y:S10]  /*9690*/  ENDCOLLECTIVE ;  /* 0x000000000000791b */ /* 0x002ff40003800000 */
.L_x_142:
[----:B------:R-:W-:Y:S05]  /*96a0*/  BSYNC B0 ;  /* 0x0000000000007941 */ /* 0x000fea0003800000 */
.L_x_141:
[----:B------:R-:W-:Y:S01]  /*96b0*/  PLOP3.LUT P0, PT, P6, PT, PT, 0x80, 0x8 ;  /* 0x000000000008781c */ /* 0x000fe2000370f070 */
[----:B------:R-:W-:-:S12]  /*96c0*/  BRA `(.L_x_143) ;  /* 0xffffff9c00a07947 */ /* 0x000fd8000383ffff */
.L_x_70:
[----:B-1----:R-:W-:-:S04]  /*96d0*/  MOV R3, UR6 ;  /* 0x0000000600037c02 */ /* 0x002fc80008000f00 */
[----:B------:R1:W2:Y:S03]  /*96e0*/  SYNCS.PHASECHK.TRANS64.TRYWAIT P0, [R3+URZ+0x8], R4 ;  /* 0x00000804030075a7 */ /* 0x0002a600080011ff */
[----:B--2---:R-:W-:Y:S05]  /*96f0*/  @!P0 NANOSLEEP.SYNCS 0x989680 ;  /* 0x009896800000895d */ /* 0x004fea0003900000 */
[----:B------:R-:W2:Y:S02]  /*9700*/  @!P0 SYNCS.PHASECHK.TRANS64 P0, [R3+URZ+0x8], R4 ;  /* 0x00000804030085a7 */ /* 0x000ea400080010ff */
[----:B--2---:R-:W-:Y:S05]  /*9710*/  @!P0 BRA `(.L_x_70) ;  /* 0xfffffffc00ec8947 */ /* 0x004fea000383ffff */
[----:B------:R-:W-:Y:S05]  /*9720*/  BRA `(.L_x_69) ;  /* 0xffffff9c00a47947 */ /* 0x000fea000383ffff */
.L_x_71:
[----:B-1----:R1:W2:Y:S02]  /*9730*/  SYNCS.PHASECHK.TRANS64.TRYWAIT P0, [R0+URZ+0xa0], R5 ;  /* 0x0000a005000075a7 */ /* 0x0022a400080011ff */
[----:B--2---:R-:W-:Y:S05]  /*9740*/  @!P0 NANOSLEEP.SYNCS 0x989680 ;  /* 0x009896800000895d */ /* 0x004fea0003900000 */
[----:B------:R-:W2:Y:S02]  /*9750*/  @!P0 SYNCS.PHASECHK.TRANS64 P0, [R0+URZ+0xa0], R5 ;  /* 0x0000a005000085a7 */ /* 0x000ea400080010ff */
[----:B--2---:R-:W-:Y:S05]  /*9760*/  @!P0 BRA `(.L_x_71) ;  /* 0xfffffffc00f08947 */ /* 0x004fea000383ffff */
[----:B------:R-:W-:Y:S05]  /*9770*/  BRA `(.L_x_144) ;  /* 0xffffffa000907947 */ /* 0x000fea000383ffff */
.L_x_73:
[----:B------:R-:W-:-:S07]  /*9780*/  MOV R0, UR31 ;  /* 0x0000001f00007c02 */ /* 0x000fce0008000f00 */
.L_x_145:
[----:B-1----:R1:W2:Y:S02]  /*9790*/  SYNCS.PHASECHK.TRANS64.TRYWAIT P0, [R0+URZ+0xe0], R5 ;  /* 0x0000e005000075a7 */ /* 0x0022a400080011ff */
[----:B--2---:R-:W-:Y:S05]  /*97a0*/  @!P0 NANOSLEEP.SYNCS 0x989680 ;  /* 0x009896800000895d */ /* 0x004fea0003900000 */
[----:B------:R-:W2:Y:S02]  /*97b0*/  @!P0 SYNCS.PHASECHK.TRANS64 P0, [R0+URZ+0xe0], R5 ;  /* 0x0000e005000085a7 */ /* 0x000ea400080010ff */
[----:B--2---:R-:W-:Y:S05]  /*97c0*/  @!P0 BRA `(.L_x_145) ;  /* 0xfffffffc00f08947 */ /* 0x004fea000383ffff */
[----:B------:R-:W-:Y:S05]  /*97d0*/  BRA `(.L_x_146) ;  /* 0xffffffa000dc7947 */ /* 0x000fea000383ffff */
.L_x_76:
[----:B------:R-:W-:Y:S07]  /*97e0*/  MOV R0, UR7 ;  /* 0x0000000700007c02 */ /* 0x000fee0008000f00 */
.L_x_147:
[----:B-1----:R1:W2:Y:S02]  /*97f0*/  SYNCS.PHASECHK.TRANS64.TRYWAIT P0, [R0+URZ], R5 ;  /* 0x00000005000075a7 */ /* 0x0022a400080011ff */
[----:B--2---:R-:W-:Y:S05]  /*9800*/  @!P0 NANOSLEEP.SYNCS 0x989680 ;  /* 0x009896800000895d */ /* 0x004fea0003900000 */
[----:B------:R-:W2:Y:S02]  /*9810*/  @!P0 SYNCS.PHASECHK.TRANS64 P0, [R0+URZ], R5 ;  /* 0x00000005000085a7 */ /* 0x000ea400080010ff */
[----:B--2---:R-:W-:Y:S05]  /*9820*/  @!P0 BRA `(.L_x_147) ;  /* 0xfffffffc00f08947 */ /* 0x004fea000383ffff */
[----:B------:R-:W-:Y:S05]  /*9830*/  BRA `(.L_x_75) ;  /* 0xffffffa000f07947 */ /* 0x000fea000383ffff */
.L_x_80:
[----:B-1----:R-:W-:-:S07]  /*9840*/  MOV R0, UR4 ;  /* 0x0000000400007c02 */ /* 0x002fce0008000f00 */
.L_x_148:
[----:B-1----:R1:W2:Y:S02]  /*9850*/  SYNCS.PHASECHK.TRANS64.TRYWAIT P0, [R0+URZ], R3 ;  /* 0x00000003000075a7 */ /* 0x0022a400080011ff */
[----:B--2---:R-:W-:Y:S05]  /*9860*/  @!P0 NANOSLEEP.SYNCS 0x989680 ;  /* 0x009896800000895d */ /* 0x004fea0003900000 */
[----:B------:R-:W2:Y:S02]  /*9870*/  @!P0 SYNCS.PHASECHK.TRANS64 P0, [R0+URZ], R3 ;  /* 0x00000003000085a7 */ /* 0x000ea400080010ff */
[----:B--2---:R-:W-:Y:S05]  /*9880*/  @!P0 BRA `(.L_x_148) ;  /* 0xfffffffc00f08947 */ /* 0x004fea000383ffff */
[----:B------:R-:W-:Y:S05]  /*9890*/  BRA `(.L_x_149) ;  /* 0xffffffa400e47947 */ /* 0x000fea000383ffff */
.L_x_81:
[----:B------:R-:W-:-:S07]  /*98a0*/  MOV R0, UR5 ;  /* 0x0000000500007c02 */ /* 0x000fce0008000f00 */
.L_x_150:
[----:B-1----:R1:W2:Y:S02]  /*98b0*/  SYNCS.PHASECHK.TRANS64.TRYWAIT P0, [R0+URZ], R3 ;  /* 0x00000003000075a7 */ /* 0x0022a400080011ff */
[----:B--2---:R-:W-:Y:S05]  /*98c0*/  @!P0 NANOSLEEP.SYNCS 0x989680 ;  /* 0x009896800000895d */ /* 0x004fea0003900000 */
[----:B------:R-:W2:Y:S02]  /*98d0*/  @!P0 SYNCS.PHASECHK.TRANS64 P0, [R0+URZ], R3 ;  /* 0x00000003000085a7 */ /* 0x000ea400080010ff */
[----:B--2---:R-:W-:Y:S05]  /*98e0*/  @!P0 BRA `(.L_x_150) ;  /* 0xfffffffc00f08947 */ /* 0x004fea000383ffff */
[----:B------:R-:W-:Y:S05]  /*98f0*/  BRA `(.L_x_151) ;  /* 0xffffffa400f07947 */ /* 0x000fea000383ffff */
.L_x_82:
[----:B------:R-:W-:-:S07]  /*9900*/  MOV R0, UR5 ;  /* 0x0000000500007c02 */ /* 0x000fce0008000f00 */
.L_x_152:
[----:B-1----:R1:W2:Y:S02]  /*9910*/  SYNCS.PHASECHK.TRANS64.TRYWAIT P0, [R0+URZ], R3 ;  /* 0x00000003000075a7 */ /* 0x0022a400080011ff */
[----:B--2---:R-:W-:Y:S05]  /*9920*/  @!P0 NANOSLEEP.SYNCS 0x989680 ;  /* 0x009896800000895d */ /* 0x004fea0003900000 */
[----:B------:R-:W2:Y:S02]  /*9930*/  @!P0 SYNCS.PHASECHK.TRANS64 P0, [R0+URZ], R3 ;  /* 0x00000003000085a7 */ /* 0x000ea400080010ff */
[----:B--2---:R-:W-:Y:S05]  /*9940*/  @!P0 BRA `(.L_x_152) ;  /* 0xfffffffc00f08947 */ /* 0x004fea000383ffff */
[----:B------:R-:W-:Y:S05]  /*9950*/  BRA `(.L_x_153) ;  /* 0xffffffa400fc7947 */ /* 0x000fea000383ffff */
.L_x_85:
[----:B------:R-:W-:-:S07]  /*9960*/  MOV R0, UR27 ;  /* 0x0000001b00007c02 */ /* 0x000fce0008000f00 */
.L_x_154:
[----:B-1----:R1:W2:Y:S02]  /*9970*/  SYNCS.PHASECHK.TRANS64.TRYWAIT P1, [R0+URZ+0x120], R3 ;  /* 0x00012003000075a7 */ /* 0x0022a400080211ff */
[----:B--2---:R-:W-:Y:S05]  /*9980*/  @!P1 NANOSLEEP.SYNCS 0x989680 ;  /* 0x009896800000995d */ /* 0x004fea0003900000 */
[----:B------:R-:W2:Y:S02]  /*9990*/  @!P1 SYNCS.PHASECHK.TRANS64 P1, [R0+URZ+0x120], R3 ;  /* 0x00012003000095a7 */ /* 0x000ea400080210ff */
[----:B--2---:R-:W-:Y:S05]  /*99a0*/  @!P1 BRA `(.L_x_154) ;  /* 0xfffffffc00f09947 */ /* 0x004fea000383ffff */
[----:B------:R-:W-:Y:S05]  /*99b0*/  BRA `(.L_x_155) ;  /* 0xffffffa800487947 */ /* 0x000fea000383ffff */
.L_x_90:
[----:B---3--:R3:W4:Y:S02]  /*99c0*/  SYNCS.PHASECHK.TRANS64.TRYWAIT P0, [R3+URZ+0xa0], R0 ;  /* 0x0000a000030075a7 */ /* 0x00872400080011ff */
[----:B----4-:R-:W-:Y:S05]  /*99d0*/  @!P0 NANOSLEEP.SYNCS 0x989680 ;  /* 0x009896800000895d */ /* 0x010fea0003900000 */
[----:B------:R-:W4:Y:S02]  /*99e0*/  @!P0 SYNCS.PHASECHK.TRANS64 P0, [R3+URZ+0xa0], R0 ;  /* 0x0000a000030085a7 */ /* 0x000f2400080010ff */
[----:B----4-:R-:W-:Y:S05]  /*99f0*/  @!P0 BRA `(.L_x_90) ;  /* 0xfffffffc00f08947 */ /* 0x010fea000383ffff */
[----:B------:R-:W-:Y:S05]  /*9a00*/  BRA `(.L_x_156) ;  /* 0xffffffac00747947 */ /* 0x000fea000383ffff */
.L_x_93:
[----:B------:R-:W-:Y:S07]  /*9a10*/  MOV R0, UR21 ;  /* 0x0000001500007c02 */ /* 0x000fee0008000f00 */
.L_x_157:
[----:B---3--:R3:W4:Y:S02]  /*9a20*/  SYNCS.PHASECHK.TRANS64.TRYWAIT P1, [R0+URZ+0x98], R3 ;  /* 0x00009803000075a7 */ /* 0x00872400080211ff */
[----:B----4-:R-:W-:Y:S05]  /*9a30*/  @!P1 NANOSLEEP.SYNCS 0x989680 ;  /* 0x009896800000995d */ /* 0x010fea0003900000 */
[----:B------:R-:W4:Y:S02]  /*9a40*/  @!P1 SYNCS.PHASECHK.TRANS64 P1, [R0+URZ+0x98], R3 ;  /* 0x00009803000095a7 */ /* 0x000f2400080210ff */
[----:B----4-:R-:W-:Y:S05]  /*9a50*/  @!P1 BRA `(.L_x_157) ;  /* 0xfffffffc00f09947 */ /* 0x010fea000383ffff */
[----:B------:R-:W-:Y:S05]  /*9a60*/  BRA `(.L_x_92) ;  /* 0xffffffb000e87947 */ /* 0x000fea000383ffff */
.L_x_96:
[----:B---3--:R-:W-:Y:S07]  /*9a70*/  MOV R3, UR21 ;  /* 0x0000001500037c02 */ /* 0x008fee0008000f00 */
.L_x_158:
[----:B---3--:R3:W4:Y:S02]  /*9a80*/  SYNCS.PHASECHK.TRANS64.TRYWAIT P0, [R3+URZ+0x88], R2 ;  /* 0x00008802030075a7 */ /* 0x00872400080011ff */
[----:B----4-:R-:W-:Y:S05]  /*9a90*/  @!P0 NANOSLEEP.SYNCS 0x989680 ;  /* 0x009896800000895d */ /* 0x010fea0003900000 */
[----:B------:R-:W4:Y:S02]  /*9aa0*/  @!P0 SYNCS.PHASECHK.TRANS64 P0, [R3+URZ+0x88], R2 ;  /* 0x00008802030085a7 */ /* 0x000f2400080010ff */
[----:B----4-:R-:W-:Y:S05]  /*9ab0*/  @!P0 BRA `(.L_x_158) ;  /* 0xfffffffc00f08947 */ /* 0x010fea000383ffff */
[----:B------:R-:W-:Y:S05]  /*9ac0*/  BRA `(.L_x_159) ;  /* 0xffffffb400407947 */ /* 0x000fea000383ffff */
.L_x_99:
[----:B------:R-:W-:Y:S07]  /*9ad0*/  MOV R0, UR4 ;  /* 0x0000000400007c02 */ /* 0x000fee0008000f00 */
.L_x_160:
[----:B-1----:R1:W2:Y:S02]  /*9ae0*/  SYNCS.PHASECHK.TRANS64.TRYWAIT P0, [R0+URZ+0xa0], R3 ;  /* 0x0000a003000075a7 */ /* 0x0022a400080011ff */
[----:B--2---:R-:W-:Y:S05]  /*9af0*/  @!P0 NANOSLEEP.SYNCS 0x989680 ;  /* 0x009896800000895d */ /* 0x004fea0003900000 */
[----:B------:R-:W2:Y:S02]  /*9b00*/  @!P0 SYNCS.PHASECHK.TRANS64 P0, [R0+URZ+0xa0], R3 ;  /* 0x0000a003000085a7 */ /* 0x000ea400080010ff */
[----:B--2---:R-:W-:Y:S05]  /*9b10*/  @!P0 BRA `(.L_x_160) ;  /* 0xfffffffc00f08947 */ /* 0x004fea000383ffff */
[----:B------:R-:W-:Y:S05]  /*9b20*/  BRA `(.L_x_161) ;  /* 0xffffffb800bc7947 */ /* 0x000fea000383ffff */
.L_x_105:
[----:B------:R-:W-:Y:S07]  /*9b30*/  MOV R3, UR47 ;  /* 0x0000002f00037c02 */ /* 0x000fee0008000f00 */
.L_x_162:
[----:B-1----:R1:W3:Y:S02]  /*9b40*/  SYNCS.PHASECHK.TRANS64.TRYWAIT P1, [R3+URZ+0x80], R4 ;  /* 0x00008004030075a7 */ /* 0x0022e400080211ff */
[----:B---3--:R-:W-:Y:S05]  /*9b50*/  @!P1 NANOSLEEP.SYNCS 0x989680 ;  /* 0x009896800000995d */ /* 0x008fea0003900000 */
[----:B------:R-:W3:Y:S02]  /*9b60*/  @!P1 SYNCS.PHASECHK.TRANS64 P1, [R3+URZ+0x80], R4 ;  /* 0x00008004030095a7 */ /* 0x000ee400080210ff */
[----:B---3--:R-:W-:Y:S05]  /*9b70*/  @!P1 BRA `(.L_x_162) ;  /* 0xfffffffc00f09947 */ /* 0x008fea000383ffff */
[----:B------:R-:W-:Y:S05]  /*9b80*/  BRA `(.L_x_104) ;  /* 0xffffffc400ac7947 */ /* 0x000fea000383ffff */
.L_x_107:
[----:B------:R-:W-:Y:S07]  /*9b90*/  MOV R3, UR48 ;  /* 0x0000003000037c02 */ /* 0x000fee0008000f00 */
.L_x_163:
[----:B-1----:R1:W4:Y:S02]  /*9ba0*/  SYNCS.PHASECHK.TRANS64.TRYWAIT P1, [R3+URZ+0xc0], R0 ;  /* 0x0000c000030075a7 */ /* 0x00232400080211ff */
[----:B----4-:R-:W-:Y:S05]  /*9bb0*/  @!P1 NANOSLEEP.SYNCS 0x989680 ;  /* 0x009896800000995d */ /* 0x010fea0003900000 */
[----:B------:R-:W4:Y:S02]  /*9bc0*/  @!P1 SYNCS.PHASECHK.TRANS64 P1, [R3+URZ+0xc0], R0 ;  /* 0x0000c000030095a7 */ /* 0x000f2400080210ff */
[----:B----4-:R-:W-:Y:S05]  /*9bd0*/  @!P1 BRA `(.L_x_163) ;  /* 0xfffffffc00f09947 */ /* 0x010fea000383ffff */
[----:B------:R-:W-:Y:S05]  /*9be0*/  BRA `(.L_x_106) ;  /* 0xffffffc800647947 */ /* 0x000fea000383ffff */
        .weak           $__internal_0_$__cuda_sm10x_tcgen05_guardrail_trap_col_being_dealloced_not_returned_by_alloc
        .type           $__internal_0_$__cuda_sm10x_tcgen05_guardrail_trap_col_being_dealloced_not_returned_by_alloc,@function
        .size           $__internal_0_$__cuda_sm10x_tcgen05_guardrail_trap_col_being_dealloced_not_returned_by_alloc,($__internal_1_$__cuda_sm10x_tcgen05_guardrail_trap_phase_invalid_during_alloc - $__internal_0_$__cuda_sm10x_tcgen05_guardrail_trap_col_being_dealloced_not_returned_by_alloc)
$__internal_0_$__cuda_sm10x_tcgen05_guardrail_trap_col_being_dealloced_not_returned_by_alloc:
[----:B------:R-:W-:Y:S05]  /*9bf0*/  BPT.TRAP 0x1 ;  /* 0x000000040000795c */ /* 0x000fea0000300000 */
[----:B------:R-:W-:-:S04]  /*9c00*/  HFMA2 R3, -RZ, RZ, 0, 0 ;  /* 0x00000000ff037431 */ /* 0x000fc800000001ff */
[----:B------:R-:W-:Y:S05]  /*9c10*/  RET.REL.NODEC R2 `(_ZN7cutlass13device_kernelINS_4gemm6kernel13GemmUniversalIN4cute5tupleIJiiiiEEENS1_10collective13CollectiveMmaINS1_35MainloopSm100TmaUmmaWarpSpecializedILi8ELi2ELi4ENS5_IJNS4_1CILi2EEENSA_ILi1EEESC_EEEEENS5_IJNSA_ILi256EEENSA_ILi112EEENSA_ILi128EEEEEENS_12float_e4m3_tENS5_IJlSC_lEEESJ_SK_NS4_8TiledMMAINS4_8MMA_AtomIJNS4_10MMA_TraitsINS4_25SM100_MMA_F8F6F4_2x1SM_SSEJSJ_SJ_fSF_SG_NS4_17integral_constantINS4_4UMMA5MajorELSR_0EEESS_NSP_INSQ_7ScaleInELST_0EEESU_EEEEEENS4_6LayoutINS5_IJSC_SC_SC_EEENS5_IJNSA_ILi0EEESZ_SZ_EEEEENS5_IJNS4_10UnderscoreES12_S12_EEEEENS4_18SM100_TMA_2SM_LOADENS4_14ComposedLayoutINS4_7SwizzleILi3ELi4ELi3EEENS4_18smem_ptr_flag_bitsILi8EEENSX_INS5_IJNSA_ILi8EEESH_EEENS5_IJSH_SC_EEEEEEEvNS4_8identityES15_S1F_vS1G_EENS_8epilogue10collective18CollectiveEpilogueINS1I_23Sm100TmaWarpSpecializedILi1ELi1ELi112ELb0ELb0EEEJNS5_IJSH_SG_SH_EEENS5_IJNSX_ISH_SC_EENSX_ISG_SC_EEEEESJ_SK_SJ_SK_NS1I_6fusion15FusionCallbacksIS1M_NS1R_17LinearCombinationISJ_fSJ_fLNS_15FloatRoundStyleE2EEES1N_S1Q_JEEENS4_5SM1004TMEM4LOAD26SM100_TMEM_LOAD_32dp32b16xENS4_13SM90_TMA_LOADENS16_INS17_ILi0ELi4ELi3EEES1A_NSX_INS5_IJS1B_NSA_ILi16EEEEEENS5_IJS23_SC_EEEEEEENS4_39AutoVectorizingCopyWithAssumedAlignmentILi128EEENS4_14SM90_TMA_STOREES27_S29_S29_EEEvvEEEEvNT_6ParamsE) ;  /* 0xffffff6002f87950 */ /* 0x000fea0003c3ffff */
        .weak           $__internal_1_$__cuda_sm10x_tcgen05_guardrail_trap_phase_invalid_during_alloc
        .type           $__internal_1_$__cuda_sm10x_tcgen05_guardrail_trap_phase_invalid_during_alloc,@function
        .size           $__internal_1_$__cuda_sm10x_tcgen05_guardrail_trap_phase_invalid_during_alloc,($__internal_2_$__cuda_sm10x_tcgen05_guardrail_trap_unallocated_columns_being_dealloced - $__internal_1_$__cuda_sm10x_tcgen05_guardrail_trap_phase_invalid_during_alloc)
$__internal_1_$__cuda_sm10x_tcgen05_guardrail_trap_phase_invalid_during_alloc:
[----:B------:R-:W-:Y:S05]  /*9c20*/  BPT.TRAP 0x1 ;  /* 0x000000040000795c */ /* 0x000fea0000300000 */
[----:B------:R-:W-:-:S04]  /*9c30*/  MOV R5, 0x0 ;  /* 0x0000000000057802 */ /* 0x000fc80000000f00 */
[----:B------:R-:W-:Y:S05]  /*9c40*/  RET.REL.NODEC R4 `(_ZN7cutlass13device_kernelINS_4gemm6kernel13GemmUniversalIN4cute5tupleIJiiiiEEENS1_10collective13CollectiveMmaINS1_35MainloopSm100TmaUmmaWarpSpecializedILi8ELi2ELi4ENS5_IJNS4_1CILi2EEENSA_ILi1EEESC_EEEEENS5_IJNSA_ILi256EEENSA_ILi112EEENSA_ILi128EEEEEENS_12float_e4m3_tENS5_IJlSC_lEEESJ_SK_NS4_8TiledMMAINS4_8MMA_AtomIJNS4_10MMA_TraitsINS4_25SM100_MMA_F8F6F4_2x1SM_SSEJSJ_SJ_fSF_SG_NS4_17integral_constantINS4_4UMMA5MajorELSR_0EEESS_NSP_INSQ_7ScaleInELST_0EEESU_EEEEEENS4_6LayoutINS5_IJSC_SC_SC_EEENS5_IJNSA_ILi0EEESZ_SZ_EEEEENS5_IJNS4_10UnderscoreES12_S12_EEEEENS4_18SM100_TMA_2SM_LOADENS4_14ComposedLayoutINS4_7SwizzleILi3ELi4ELi3EEENS4_18smem_ptr_flag_bitsILi8EEENSX_INS5_IJNSA_ILi8EEESH_EEENS5_IJSH_SC_EEEEEEEvNS4_8identityES15_S1F_vS1G_EENS_8epilogue10collective18CollectiveEpilogueINS1I_23Sm100TmaWarpSpecializedILi1ELi1ELi112ELb0ELb0EEEJNS5_IJSH_SG_SH_EEENS5_IJNSX_ISH_SC_EENSX_ISG_SC_EEEEESJ_SK_SJ_SK_NS1I_6fusion15FusionCallbacksIS1M_NS1R_17LinearCombinationISJ_fSJ_fLNS_15FloatRoundStyleE2EEES1N_S1Q_JEEENS4_5SM1004TMEM4LOAD26SM100_TMEM_LOAD_32dp32b16xENS4_13SM90_TMA_LOADENS16_INS17_ILi0ELi4ELi3EEES1A_NSX_INS5_IJS1B_NSA_ILi16EEEEEENS5_IJS23_SC_EEEEEEENS4_39AutoVectorizingCopyWithAssumedAlignmentILi128EEENS4_14SM90_TMA_STOREES27_S29_S29_EEEvvEEEEvNT_6ParamsE) ;  /* 0xffffff6004ec7950 */ /* 0x000fea0003c3ffff */
        .weak           $__internal_2_$__cuda_sm10x_tcgen05_guardrail_trap_unallocated_columns_being_dealloced
        .type           $__internal_2_$__cuda_sm10x_tcgen05_guardrail_trap_unallocated_columns_being_dealloced,@function
        .size           $__internal_2_$__cuda_sm10x_tcgen05_guardrail_trap_unallocated_columns_being_dealloced,(.L_x_165 - $__internal_2_$__cuda_sm10x_tcgen05_guardrail_trap_unallocated_columns_being_dealloced)
$__internal_2_$__cuda_sm10x_tcgen05_guardrail_trap_unallocated_columns_being_dealloced:
[----:B------:R-:W-:Y:S05]  /*9c50*/  BPT.TRAP 0x1 ;  /* 0x000000040000795c */ /* 0x000fea0000300000 */
[----:B------:R-:W-:-:S04]  /*9c60*/  HFMA2 R3, -RZ, RZ, 0, 0 ;  /* 0x00000000ff037431 */ /* 0x000fc800000001ff */
[----:B------:R-:W-:Y:S05]  /*9c70*/  RET.REL.NODEC R2 `(_ZN7cutlass13device_kernelINS_4gemm6kernel13GemmUniversalIN4cute5tupleIJiiiiEEENS1_10collective13CollectiveMmaINS1_35MainloopSm100TmaUmmaWarpSpecializedILi8ELi2ELi4ENS5_IJNS4_1CILi2EEENSA_ILi1EEESC_EEEEENS5_IJNSA_ILi256EEENSA_ILi112EEENSA_ILi128EEEEEENS_12float_e4m3_tENS5_IJlSC_lEEESJ_SK_NS4_8TiledMMAINS4_8MMA_AtomIJNS4_10MMA_TraitsINS4_25SM100_MMA_F8F6F4_2x1SM_SSEJSJ_SJ_fSF_SG_NS4_17integral_constantINS4_4UMMA5MajorELSR_0EEESS_NSP_INSQ_7ScaleInELST_0EEESU_EEEEEENS4_6LayoutINS5_IJSC_SC_SC_EEENS5_IJNSA_ILi0EEESZ_SZ_EEEEENS5_IJNS4_10UnderscoreES12_S12_EEEEENS4_18SM100_TMA_2SM_LOADENS4_14ComposedLayoutINS4_7SwizzleILi3ELi4ELi3EEENS4_18smem_ptr_flag_bitsILi8EEENSX_INS5_IJNSA_ILi8EEESH_EEENS5_IJSH_SC_EEEEEEEvNS4_8identityES15_S1F_vS1G_EENS_8epilogue10collective18CollectiveEpilogueINS1I_23Sm100TmaWarpSpecializedILi1ELi1ELi112ELb0ELb0EEEJNS5_IJSH_SG_SH_EEENS5_IJNSX_ISH_SC_EENSX_ISG_SC_EEEEESJ_SK_SJ_SK_NS1I_6fusion15FusionCallbacksIS1M_NS1R_17LinearCombinationISJ_fSJ_fLNS_15FloatRoundStyleE2EEES1N_S1Q_JEEENS4_5SM1004TMEM4LOAD26SM100_TMEM_LOAD_32dp32b16xENS4_13SM90_TMA_LOADENS16_INS17_ILi0ELi4ELi3EEES1A_NSX_INS5_IJS1B_NSA_ILi16EEEEEENS5_IJS23_SC_EEEEEEENS4_39AutoVectorizingCopyWithAssumedAlignmentILi128EEENS4_14SM90_TMA_STOREES27_S29_S29_EEEvvEEEEvNT_6ParamsE) ;  /* 0xffffff6002e07950 */ /* 0x000fea0003c3ffff */
.L_x_164:
[----:B------:R-:W-:-:S00]  /*9c80*/  BRA `(.L_x_164) ;  /* 0xfffffffc00fc7947 */ /* 0x000fc0000383ffff */
[----:B------:R-:W-:-:S00]  /*9c90*/  NOP ;  /* 0x0000000000007918 */ /* 0x000fc00000000000 */
        /* <DEDUP_REMOVED lines=14> */
.L_x_165:


//--------------------- .nv.global.init           --------------------------
	.section	.nv.global.init,"aw",@progbits
.nv.global.init:
	.type		$str$26,@object
	.size		$str$26,($str$25 - $str$26)
$str$26:
        /*0000*/ 	.byte	0x2f, 0x74, 0x6d, 0x70, 0x2f, 0x63, 0x75, 0x74, 0x6c, 0x61, 0x73, 0x73, 0x5f, 0x73, 0x77, 0x65
        /*0010*/ 	.byte	0x65, 0x70, 0x5f, 0x73, 0x72, 0x63, 0x2f, 0x69, 0x6e, 0x63, 0x6c, 0x75, 0x64, 0x65, 0x2f, 0x63
        /*0020*/ 	.byte	0x75, 0x74, 0x65, 0x2f, 0x61, 0x74, 0x6f, 0x6d, 0x2f, 0x63, 0x6f, 0x70, 0x79, 0x5f, 0x74, 0x72
        /*0030*/ 	.byte	0x61, 0x69, 0x74, 0x73, 0x5f, 0x73, 0x6d, 0x31, 0x30, 0x30, 0x2e, 0x68, 0x70, 0x70, 0x00
	.type		$str$25,@object
	.size		$str$25,(__unnamed_1 - $str$25)
$str$25:
        /*003f*/ 	.byte	0x28, 0x28, 0x75, 0x69, 0x6e, 0x74, 0x33, 0x32, 0x5f, 0x74, 0x28, 0x74, 0x68, 0x72, 0x65, 0x61
        /*004f*/ 	.byte	0x64, 0x49, 0x64, 0x78, 0x2e, 0x78, 0x29, 0x20, 0x2f, 0x20, 0x33, 0x32, 0x29, 0x20, 0x25, 0x20
        /*005f*/ 	.byte	0x34, 0x29, 0x20, 0x3d, 0x3d, 0x20, 0x28, 0x28, 0x28, 0x74, 0x6d, 0x65, 0x6d, 0x5f, 0x61, 0x64
        /*006f*/ 	.byte	0x64, 0x72, 0x20, 0x3e, 0x3e, 0x20, 0x31, 0x36, 0x29, 0x20, 0x2f, 0x20, 0x33, 0x32, 0x29, 0x20
        /*007f*/ 	.byte	0x25, 0x20, 0x34, 0x29, 0x00
	.type		__unnamed_1,@object
	.size		__unnamed_1,(.L_1 - __unnamed_1)
__unnamed_1:
        /*0084*/ 	.byte	0x63, 0x6f, 0x6e, 0x73, 0x74, 0x65, 0x78, 0x70, 0x72, 0x20, 0x76, 0x6f, 0x69, 0x64, 0x20, 0x63
        /* <DEDUP_REMOVED lines=36> */
        /*02d4*/ 	.byte	0x3a, 0x43, 0x3c, 0x30, 0x3e, 0x3e, 0x3e, 0x3e, 0x5d, 0x00
.L_1:


//--------------------- .nv.shared._ZN7cutlass13device_kernelINS_4gemm6kernel13GemmUniversalIN4cute5tupleIJiiiiEEENS1_10collective13CollectiveMmaINS1_35MainloopSm100TmaUmmaWarpSpecializedILi8ELi2ELi4ENS5_IJNS4_1CILi2EEENSA_ILi1EEESC_EEEEENS5_IJNSA_ILi256EEENSA_ILi112EEENSA_ILi128EEEEEENS_12float_e4m3_tENS5_IJlSC_lEEESJ_SK_NS4_8TiledMMAINS4_8MMA_AtomIJNS4_10MMA_TraitsINS4_25SM100_MMA_F8F6F4_2x1SM_SSEJSJ_SJ_fSF_SG_NS4_17integral_constantINS4_4UMMA5MajorELSR_0EEESS_NSP_INSQ_7ScaleInELST_0EEESU_EEEEEENS4_6LayoutINS5_IJSC_SC_SC_EEENS5_IJNSA_ILi0EEESZ_SZ_EEEEENS5_IJNS4_10UnderscoreES12_S12_EEEEENS4_18SM100_TMA_2SM_LOADENS4_14ComposedLayoutINS4_7SwizzleILi3ELi4ELi3EEENS4_18smem_ptr_flag_bitsILi8EEENSX_INS5_IJNSA_ILi8EEESH_EEENS5_IJSH_SC_EEEEEEEvNS4_8identityES15_S1F_vS1G_EENS_8epilogue10collective18CollectiveEpilogueINS1I_23Sm100TmaWarpSpecializedILi1ELi1ELi112ELb0ELb0EEEJNS5_IJSH_SG_SH_EEENS5_IJNSX_ISH_SC_EENSX_ISG_SC_EEEEESJ_SK_SJ_SK_NS1I_6fusion15FusionCallbacksIS1M_NS1R_17LinearCombinationISJ_fSJ_fLNS_15FloatRoundStyleE2EEES1N_S1Q_JEEENS4_5SM1004TMEM4LOAD26SM100_TMEM_LOAD_32dp32b16xENS4_13SM90_TMA_LOADENS16_INS17_ILi0ELi4ELi3EEES1A_NSX_INS5_IJS1B_NSA_ILi16EEEEEENS5_IJS23_SC_EEEEEEENS4_39AutoVectorizingCopyWithAssumedAlignmentILi128EEENS4_14SM90_TMA_STOREES27_S29_S29_EEEvvEEEEvNT_6ParamsE --------------------------
	.section	.nv.shared._ZN7cutlass13device_kernelINS_4gemm6kernel13GemmUniversalIN4cute5tupleIJiiiiEEENS1_10collective13CollectiveMmaINS1_35MainloopSm100TmaUmmaWarpSpecializedILi8ELi2ELi4ENS5_IJNS4_1CILi2EEENSA_ILi1EEESC_EEEEENS5_IJNSA_ILi256EEENSA_ILi112EEENSA_ILi128EEEEEENS_12float_e4m3_tENS5_IJlSC_lEEESJ_SK_NS4_8TiledMMAINS4_8MMA_AtomIJNS4_10MMA_TraitsINS4_25SM100_MMA_F8F6F4_2x1SM_SSEJSJ_SJ_fSF_SG_NS4_17integral_constantINS4_4UMMA5MajorELSR_0EEESS_NSP_INSQ_7ScaleInELST_0EEESU_EEEEEENS4_6LayoutINS5_IJSC_SC_SC_EEENS5_IJNSA_ILi0EEESZ_SZ_EEEEENS5_IJNS4_10UnderscoreES12_S12_EEEEENS4_18SM100_TMA_2SM_LOADENS4_14ComposedLayoutINS4_7SwizzleILi3ELi4ELi3EEENS4_18smem_ptr_flag_bitsILi8EEENSX_INS5_IJNSA_ILi8EEESH_EEENS5_IJSH_SC_EEEEEEEvNS4_8identityES15_S1F_vS1G_EENS_8epilogue10collective18CollectiveEpilogueINS1I_23Sm100TmaWarpSpecializedILi1ELi1ELi112ELb0ELb0EEEJNS5_IJSH_SG_SH_EEENS5_IJNSX_ISH_SC_EENSX_ISG_SC_EEEEESJ_SK_SJ_SK_NS1I_6fusion15FusionCallbacksIS1M_NS1R_17LinearCombinationISJ_fSJ_fLNS_15FloatRoundStyleE2EEES1N_S1Q_JEEENS4_5SM1004TMEM4LOAD26SM100_TMEM_LOAD_32dp32b16xENS4_13SM90_TMA_LOADENS16_INS17_ILi0ELi4ELi3EEES1A_NSX_INS5_IJS1B_NSA_ILi16EEEEEENS5_IJS23_SC_EEEEEEENS4_39AutoVectorizingCopyWithAssumedAlignmentILi128EEENS4_14SM90_TMA_STOREES27_S29_S29_EEEvvEEEEvNT_6ParamsE,"aw",@nobits
	.sectionflags	@""
	.align	16
	.zero		1024


//--------------------- .nv.shared.reserved.0     --------------------------
	.section	.nv.shared.reserved.0,"aw",@nobits
	.weak		__nv_reservedSMEM_offset_0_alias
	.size		__nv_reservedSMEM_offset_0_alias, 0, 64
	.other		__nv_reservedSMEM_offset_0_alias,@"STO_CUDA_RESERVED_SHARED STV_DEFAULT"
__nv_reservedSMEM_offset_0_alias:
	.zero		0
.nv.shared.reserved.0:
	.zero		64
	.weak		__nv_reservedSMEM_tcgen05_partition
	.type		__nv_reservedSMEM_tcgen05_partition,@object
	.size		__nv_reservedSMEM_tcgen05_partition,(.L_0 - __nv_reservedSMEM_tcgen05_partition)
__nv_reservedSMEM_tcgen05_partition:
	.zero		32
.L_0:


//--------------------- .nv.global                --------------------------
	.section	.nv.global,"aw",@nobits
.nv.global:
	.type		_ZN40_INTERNAL_243317ce_4_k_cu_d9b6b6bf_257754cute1_E,@object
	.size		_ZN40_INTERNAL_243317ce_4_k_cu_d9b6b6bf_257754cute1_E,(_ZN40_INTERNAL_243317ce_4_k_cu_d9b6b6bf_257754cuda3std3__45__cpo6cbeginE - _ZN40_INTERNAL_243317ce_4_k_cu_d9b6b6bf_257754cute1_E)
_ZN40_INTERNAL_243317ce_4_k_cu_d9b6b6bf_257754cute1_E:
	.zero		1
	.type		_ZN40_INTERNAL_243317ce_4_k_cu_d9b6b6bf_257754cuda3std3__45__cpo6cbeginE,@object
	.size		_ZN40_INTERNAL_243317ce_4_k_cu_d9b6b6bf_257754cuda3std3__45__cpo6cbeginE,(_ZN40_INTERNAL_243317ce_4_k_cu_d9b6b6bf_257754cuda3std3__48in_placeE - _ZN40_INTERNAL_243317ce_4_k_cu_d9b6b6bf_257754cuda3std3__45__cpo6cbeginE)
_ZN40_INTERNAL_243317ce_4_k_cu_d9b6b6bf_257754cuda3std3__45__cpo6cbeginE:
	.zero		1
	.type		_ZN40_INTERNAL_243317ce_4_k_cu_d9b6b6bf_257754cuda3std3__48in_placeE,@object
	.size		_ZN40_INTERNAL_243317ce_4_k_cu_d9b6b6bf_257754cuda3std3__48in_placeE,(_ZN40_INTERNAL_243317ce_4_k_cu_d9b6b6bf_257754cuda3std6ranges3__45__cpo9iter_moveE - _ZN40_INTERNAL_243317ce_4_k_cu_d9b6b6bf_257754cuda3std3__48in_placeE)
_ZN40_INTERNAL_243317ce_4_k_cu_d9b6b6bf_257754cuda3std3__48in_placeE:
	.zero		1
	.type		_ZN40_INTERNAL_243317ce_4_k_cu_d9b6b6bf_257754cuda3std6ranges3__45__cpo9iter_moveE,@object
	.size		_ZN40_INTERNAL_243317ce_4_k_cu_d9b6b6bf_257754cuda3std6ranges3__45__cpo9iter_moveE,(_ZN40_INTERNAL_243317ce_4_k_cu_d9b6b6bf_257754cuda3std3__45__cpo5beginE - _ZN40_INTERNAL_243317ce_4_k_cu_d9b6b6bf_257754cuda3std6ranges3__45__cpo9iter_moveE)
_ZN40_INTERNAL_243317ce_4_k_cu_d9b6b6bf_257754cuda3std6ranges3__45__cpo9iter_moveE:
	.zero		1
	.type		_ZN40_INTERNAL_243317ce_4_k_cu_d9b6b6bf_257754cuda3std3__45__cpo5beginE,@object
	.size		_ZN40_INTERNAL_243317ce_4_k_cu_d9b6b6bf_257754cuda3std3__45__cpo5beginE,(_ZN40_INTERNAL_243317ce_4_k_cu_d9b6b6bf_257754cuda3std3__442_GLOBAL__N__243317ce_4_k_cu_d9b6b6bf_257756ignoreE - _ZN40_INTERNAL_243317ce_4_k_cu_d9b6b6bf_257754cuda3std3__45__cpo5beginE)
_ZN40_INTERNAL_243317ce_4_k_cu_d9b6b6bf_257754cuda3std3__45__cpo5beginE:
	.zero		1
	.type		_ZN40_INTERNAL_243317ce_4_k_cu_d9b6b6bf_257754cuda3std3__442_GLOBAL__N__243317ce_4_k_cu_d9b6b6bf_257756ignoreE,@object
	.size		_ZN40_INTERNAL_243317ce_4_k_cu_d9b6b6bf_257754cuda3std3__442_GLOBAL__N__243317ce_4_k_cu_d9b6b6bf_257756ignoreE,(_ZN40_INTERNAL_243317ce_4_k_cu_d9b6b6bf_257754cute7productE - _ZN40_INTERNAL_243317ce_4_k_cu_d9b6b6bf_257754cuda3std3__442_GLOBAL__N__243317ce_4_k_cu_d9b6b6bf_257756ignoreE)
_ZN40_INTERNAL_243317ce_4_k_cu_d9b6b6bf_257754cuda3std3__442_GLOBAL__N__243317ce_4_k_cu_d9b6b6bf_257756ignoreE:
	.zero		1
	.type		_ZN40_INTERNAL_243317ce_4_k_cu_d9b6b6bf_257754cute7productE,@object
	.size		_ZN40_INTERNAL_243317ce_4_k_cu_d9b6b6bf_257754cute7productE,(_ZN40_INTERNAL_243317ce_4_k_cu_d9b6b6bf_257754cuda3std3__45__cpo3endE - _ZN40_INTERNAL_243317ce_4_k_cu_d9b6b6bf_257754cute7productE)
_ZN40_INTERNAL_243317ce_4_k_cu_d9b6b6bf_257754cute7productE:
	.zero		1
	.type		_ZN40_INTERNAL_243317ce_4_k_cu_d9b6b6bf_257754cuda3std3__45__cpo3endE,@object
	.size		_ZN40_INTERNAL_243317ce_4_k_cu_d9b6b6bf_257754cuda3std3__45__cpo3endE,(_ZN40_INTERNAL_243317ce_4_k_cu_d9b6b6bf_257754cuda3std3__419piecewise_constructE - _ZN40_INTERNAL_243317ce_4_k_cu_d9b6b6bf_257754cuda3std3__45__cpo3endE)
_ZN40_INTERNAL_243317ce_4_k_cu_d9b6b6bf_257754cuda3std3__45__cpo3endE:
	.zero		1
	.type		_ZN40_INTERNAL_243317ce_4_k_cu_d9b6b6bf_257754cuda3std3__419piecewise_constructE,@object
	.size		_ZN40_INTERNAL_243317ce_4_k_cu_d9b6b6bf_257754cuda3std3__419piecewise_constructE,(_ZN40_INTERNAL_243317ce_4_k_cu_d9b6b6bf_257754cuda3std3__45__cpo4cendE - _ZN40_INTERNAL_243317ce_4_k_cu_d9b6b6bf_257754cuda3std3__419piecewise_constructE)
_ZN40_INTERNAL_243317ce_4_k_cu_d9b6b6bf_257754cuda3std3__419piecewise_constructE:
	.zero		1
	.type		_ZN40_INTERNAL_243317ce_4_k_cu_d9b6b6bf_257754cuda3std3__45__cpo4cendE,@object
	.size		_ZN40_INTERNAL_243317ce_4_k_cu_d9b6b6bf_257754cuda3std3__45__cpo4cendE,(_ZN40_INTERNAL_243317ce_4_k_cu_d9b6b6bf_257754cuda3std6ranges3__45__cpo4swapE - _ZN40_INTERNAL_243317ce_4_k_cu_d9b6b6bf_257754cuda3std3__45__cpo4cendE)
_ZN40_INTERNAL_243317ce_4_k_cu_d9b6b6bf_257754cuda3std3__45__cpo4cendE:
	.zero		1
	.type		_ZN40_INTERNAL_243317ce_4_k_cu_d9b6b6bf_257754cuda3std6ranges3__45__cpo4swapE,@object
	.size		_ZN40_INTERNAL_243317ce_4_k_cu_d9b6b6bf_257754cuda3std6ranges3__45__cpo4swapE,(.L_9 - _ZN40_INTERNAL_243317ce_4_k_cu_d9b6b6bf_257754cuda3std6ranges3__45__cpo4swapE)
_ZN40_INTERNAL_243317ce_4_k_cu_d9b6b6bf_257754cuda3std6ranges3__45__cpo4swapE:
	.zero		1
.L_9:


//--------------------- .nv.constant0._ZN7cutlass13device_kernelINS_4gemm6kernel13GemmUniversalIN4cute5tupleIJiiiiEEENS1_10collective13CollectiveMmaINS1_35MainloopSm100TmaUmmaWarpSpecializedILi8ELi2ELi4ENS5_IJNS4_1CILi2EEENSA_ILi1EEESC_EEEEENS5_IJNSA_ILi256EEENSA_ILi112EEENSA_ILi128EEEEEENS_12float_e4m3_tENS5_IJlSC_lEEESJ_SK_NS4_8TiledMMAINS4_8MMA_AtomIJNS4_10MMA_TraitsINS4_25SM100_MMA_F8F6F4_2x1SM_SSEJSJ_SJ_fSF_SG_NS4_17integral_constantINS4_4UMMA5MajorELSR_0EEESS_NSP_INSQ_7ScaleInELST_0EEESU_EEEEEENS4_6LayoutINS5_IJSC_SC_SC_EEENS5_IJNSA_ILi0EEESZ_SZ_EEEEENS5_IJNS4_10UnderscoreES12_S12_EEEEENS4_18SM100_TMA_2SM_LOADENS4_14ComposedLayoutINS4_7SwizzleILi3ELi4ELi3EEENS4_18smem_ptr_flag_bitsILi8EEENSX_INS5_IJNSA_ILi8EEESH_EEENS5_IJSH_SC_EEEEEEEvNS4_8identityES15_S1F_vS1G_EENS_8epilogue10collective18CollectiveEpilogueINS1I_23Sm100TmaWarpSpecializedILi1ELi1ELi112ELb0ELb0EEEJNS5_IJSH_SG_SH_EEENS5_IJNSX_ISH_SC_EENSX_ISG_SC_EEEEESJ_SK_SJ_SK_NS1I_6fusion15FusionCallbacksIS1M_NS1R_17LinearCombinationISJ_fSJ_fLNS_15FloatRoundStyleE2EEES1N_S1Q_JEEENS4_5SM1004TMEM4LOAD26SM100_TMEM_LOAD_32dp32b16xENS4_13SM90_TMA_LOADENS16_INS17_ILi0ELi4ELi3EEES1A_NSX_INS5_IJS1B_NSA_ILi16EEEEEENS5_IJS23_SC_EEEEEEENS4_39AutoVectorizingCopyWithAssumedAlignmentILi128EEENS4_14SM90_TMA_STOREES27_S29_S29_EEEvvEEEEvNT_6ParamsE --------------------------
	.section	.nv.constant0._ZN7cutlass13device_kernelINS_4gemm6kernel13GemmUniversalIN4cute5tupleIJiiiiEEENS1_10collective13CollectiveMmaINS1_35MainloopSm100TmaUmmaWarpSpecializedILi8ELi2ELi4ENS5_IJNS4_1CILi2EEENSA_ILi1EEESC_EEEEENS5_IJNSA_ILi256EEENSA_ILi112EEENSA_ILi128EEEEEENS_12float_e4m3_tENS5_IJlSC_lEEESJ_SK_NS4_8TiledMMAINS4_8MMA_AtomIJNS4_10MMA_TraitsINS4_25SM100_MMA_F8F6F4_2x1SM_SSEJSJ_SJ_fSF_SG_NS4_17integral_constantINS4_4UMMA5MajorELSR_0EEESS_NSP_INSQ_7ScaleInELST_0EEESU_EEEEEENS4_6LayoutINS5_IJSC_SC_SC_EEENS5_IJNSA_ILi0EEESZ_SZ_EEEEENS5_IJNS4_10UnderscoreES12_S12_EEEEENS4_18SM100_TMA_2SM_LOADENS4_14ComposedLayoutINS4_7SwizzleILi3ELi4ELi3EEENS4_18smem_ptr_flag_bitsILi8EEENSX_INS5_IJNSA_ILi8EEESH_EEENS5_IJSH_SC_EEEEEEEvNS4_8identityES15_S1F_vS1G_EENS_8epilogue10collective18CollectiveEpilogueINS1I_23Sm100TmaWarpSpecializedILi1ELi1ELi112ELb0ELb0EEEJNS5_IJSH_SG_SH_EEENS5_IJNSX_ISH_SC_EENSX_ISG_SC_EEEEESJ_SK_SJ_SK_NS1I_6fusion15FusionCallbacksIS1M_NS1R_17LinearCombinationISJ_fSJ_fLNS_15FloatRoundStyleE2EEES1N_S1Q_JEEENS4_5SM1004TMEM4LOAD26SM100_TMEM_LOAD_32dp32b16xENS4_13SM90_TMA_LOADENS16_INS17_ILi0ELi4ELi3EEES1A_NSX_INS5_IJS1B_NSA_ILi16EEEEEENS5_IJS23_SC_EEEEEEENS4_39AutoVectorizingCopyWithAssumedAlignmentILi128EEENS4_14SM90_TMA_STOREES27_S29_S29_EEEvvEEEEvNT_6ParamsE,"a",@progbits
	.sectionflags	@""
	.align	4
.nv.constant0._ZN7cutlass13device_kernelINS_4gemm6kernel13GemmUniversalIN4cute5tupleIJiiiiEEENS1_10collective13CollectiveMmaINS1_35MainloopSm100TmaUmmaWarpSpecializedILi8ELi2ELi4ENS5_IJNS4_1CILi2EEENSA_ILi1EEESC_EEEEENS5_IJNSA_ILi256EEENSA_ILi112EEENSA_ILi128EEEEEENS_12float_e4m3_tENS5_IJlSC_lEEESJ_SK_NS4_8TiledMMAINS4_8MMA_AtomIJNS4_10MMA_TraitsINS4_25SM100_MMA_F8F6F4_2x1SM_SSEJSJ_SJ_fSF_SG_NS4_17integral_constantINS4_4UMMA5MajorELSR_0EEESS_NSP_INSQ_7ScaleInELST_0EEESU_EEEEEENS4_6LayoutINS5_IJSC_SC_SC_EEENS5_IJNSA_ILi0EEESZ_SZ_EEEEENS5_IJNS4_10UnderscoreES12_S12_EEEEENS4_18SM100_TMA_2SM_LOADENS4_14ComposedLayoutINS4_7SwizzleILi3ELi4ELi3EEENS4_18smem_ptr_flag_bitsILi8EEENSX_INS5_IJNSA_ILi8EEESH_EEENS5_IJSH_SC_EEEEEEEvNS4_8identityES15_S1F_vS1G_EENS_8epilogue10collective18CollectiveEpilogueINS1I_23Sm100TmaWarpSpecializedILi1ELi1ELi112ELb0ELb0EEEJNS5_IJSH_SG_SH_EEENS5_IJNSX_ISH_SC_EENSX_ISG_SC_EEEEESJ_SK_SJ_SK_NS1I_6fusion15FusionCallbacksIS1M_NS1R_17LinearCombinationISJ_fSJ_fLNS_15FloatRoundStyleE2EEES1N_S1Q_JEEENS4_5SM1004TMEM4LOAD26SM100_TMEM_LOAD_32dp32b16xENS4_13SM90_TMA_LOADENS16_INS17_ILi0ELi4ELi3EEES1A_NSX_INS5_IJS1B_NSA_ILi16EEEEEENS5_IJS23_SC_EEEEEEENS4_39AutoVectorizingCopyWithAssumedAlignmentILi128EEENS4_14SM90_TMA_STOREES27_S29_S29_EEEvvEEEEvNT_6ParamsE:
	.zero		2944


//--------------------- SYMBOLS --------------------------

	.type		.nv.reservedSmem.offset0,@object
	.size		.nv.reservedSmem.offset0,0x4
	.type		.nv.reservedSmem.cap,@object
	.size		.nv.reservedSmem.cap,0x4
	.type		__assertfail,@function
